//
// Generated by NVIDIA NVVM Compiler
//
// Compiler Build ID: CL-36424714
// Cuda compilation tools, release 13.0, V13.0.88
// Based on NVVM 20.0.0
//

.version 9.0
.target sm_100
.address_size 64

	// .globl	bilateral_filter

.visible .entry bilateral_filter(
	.param .u64 .ptr .align 1 bilateral_filter_param_0,
	.param .u64 .ptr .align 1 bilateral_filter_param_1,
	.param .u32 bilateral_filter_param_2,
	.param .u32 bilateral_filter_param_3,
	.param .u32 bilateral_filter_param_4,
	.param .f32 bilateral_filter_param_5,
	.param .f32 bilateral_filter_param_6
)
{
	.reg .pred 	%p<40>;
	.reg .b16 	%rs<17>;
	.reg .b32 	%r<99>;
	.reg .b32 	%f<277>;
	.reg .b64 	%rd<16>;

	ld.param.u64 	%rd5, [bilateral_filter_param_0];
	ld.param.u32 	%r28, [bilateral_filter_param_2];
	ld.param.u32 	%r31, [bilateral_filter_param_3];
	ld.param.u32 	%r30, [bilateral_filter_param_4];
	ld.param.f32 	%f42, [bilateral_filter_param_5];
	ld.param.f32 	%f43, [bilateral_filter_param_6];
	cvta.to.global.u64 	%rd1, %rd5;
	mov.u32 	%r32, %ctaid.x;
	mov.u32 	%r33, %ntid.x;
	mov.u32 	%r34, %tid.x;
	mad.lo.s32 	%r1, %r32, %r33, %r34;
	mov.u32 	%r35, %ctaid.y;
	mov.u32 	%r36, %ntid.y;
	mov.u32 	%r37, %tid.y;
	mad.lo.s32 	%r38, %r35, %r36, %r37;
	setp.ge.s32 	%p2, %r1, %r28;
	setp.ge.s32 	%p3, %r38, %r31;
	or.pred  	%p4, %p2, %p3;
	@%p4 bra 	$L__BB0_25;
	mad.lo.s32 	%r3, %r28, %r38, %r1;
	cvt.s64.s32 	%rd6, %r3;
	add.s64 	%rd7, %rd1, %rd6;
	ld.global.nc.u8 	%rs1, [%rd7];
	cvt.u16.u8 	%rs2, %rs1;
	cvt.rn.f32.u16 	%f1, %rs2;
	mul.f32 	%f45, %f42, %f42;
	mov.f32 	%f46, 0fBF000000;
	div.rn.f32 	%f2, %f46, %f45;
	mul.f32 	%f47, %f43, %f43;
	div.rn.f32 	%f3, %f46, %f47;
	neg.s32 	%r4, %r30;
	setp.lt.s32 	%p5, %r30, 0;
	mov.f32 	%f266, 0f00000000;
	mov.f32 	%f265, %f266;
	@%p5 bra 	$L__BB0_24;
	shl.b32 	%r39, %r30, 1;
	and.b32  	%r5, %r30, 1;
	sub.s32 	%r6, 1, %r30;
	and.b32  	%r40, %r39, -4;
	neg.s32 	%r7, %r40;
	sub.s32 	%r8, %r1, %r30;
	mov.f32 	%f265, 0f00000000;
	mov.u32 	%r92, %r4;
	mov.f32 	%f266, %f265;
$L__BB0_3:
	setp.lt.u32 	%p6, %r30, 2;
	add.s32 	%r41, %r92, %r38;
	setp.lt.s32 	%p7, %r41, 0;
	setp.ge.s32 	%p8, %r41, %r31;
	or.pred  	%p1, %p7, %p8;
	mul.lo.s32 	%r10, %r41, %r28;
	mul.lo.s32 	%r11, %r92, %r92;
	mov.u32 	%r98, %r4;
	@%p6 bra 	$L__BB0_15;
	add.s32 	%r93, %r8, %r10;
	mov.u32 	%r94, %r8;
	mov.u32 	%r95, %r7;
	mov.u32 	%r96, %r6;
$L__BB0_5:
	.pragma "nounroll";
	setp.lt.s32 	%p9, %r94, 0;
	setp.ge.s32 	%p10, %r94, %r28;
	or.pred  	%p11, %p9, %p10;
	or.pred  	%p12, %p11, %p1;
	cvt.s64.s32 	%rd8, %r93;
	add.s64 	%rd2, %rd1, %rd8;
	@%p12 bra 	$L__BB0_7;
	add.s32 	%r42, %r96, -1;
	ld.global.nc.u8 	%rs3, [%rd2];
	cvt.u16.u8 	%rs4, %rs3;
	cvt.rn.f32.u16 	%f49, %rs4;
	mad.lo.s32 	%r43, %r42, %r42, %r11;
	cvt.rn.f32.u32 	%f50, %r43;
	mul.f32 	%f51, %f2, %f50;
	fma.rn.f32 	%f52, %f51, 0f3BBB989D, 0f3F000000;
	cvt.sat.f32.f32 	%f53, %f52;
	mov.f32 	%f54, 0f4B400001;
	mov.f32 	%f55, 0f437C0000;
	fma.rm.f32 	%f56, %f53, %f55, %f54;
	add.f32 	%f57, %f56, 0fCB40007F;
	neg.f32 	%f58, %f57;
	fma.rn.f32 	%f59, %f51, 0f3FB8AA3B, %f58;
	fma.rn.f32 	%f60, %f51, 0f32A57060, %f59;
	mov.b32 	%r44, %f56;
	shl.b32 	%r45, %r44, 23;
	mov.b32 	%f61, %r45;
	ex2.approx.ftz.f32 	%f62, %f60;
	mul.f32 	%f63, %f62, %f61;
	sub.f32 	%f64, %f49, %f1;
	mul.f32 	%f65, %f64, %f64;
	mul.f32 	%f66, %f3, %f65;
	fma.rn.f32 	%f67, %f66, 0f3BBB989D, 0f3F000000;
	cvt.sat.f32.f32 	%f68, %f67;
	fma.rm.f32 	%f69, %f68, %f55, %f54;
	add.f32 	%f70, %f69, 0fCB40007F;
	neg.f32 	%f71, %f70;
	fma.rn.f32 	%f72, %f66, 0f3FB8AA3B, %f71;
	fma.rn.f32 	%f73, %f66, 0f32A57060, %f72;
	mov.b32 	%r46, %f69;
	shl.b32 	%r47, %r46, 23;
	mov.b32 	%f74, %r47;
	ex2.approx.ftz.f32 	%f75, %f73;
	mul.f32 	%f76, %f75, %f74;
	mul.f32 	%f77, %f63, %f76;
	fma.rn.f32 	%f265, %f77, %f49, %f265;
	add.f32 	%f266, %f266, %f77;
$L__BB0_7:
	add.s32 	%r48, %r94, 1;
	setp.lt.s32 	%p13, %r48, 0;
	setp.ge.s32 	%p14, %r48, %r28;
	or.pred  	%p15, %p13, %p14;
	or.pred  	%p16, %p15, %p1;
	@%p16 bra 	$L__BB0_9;
	ld.global.nc.u8 	%rs5, [%rd2+1];
	cvt.u16.u8 	%rs6, %rs5;
	cvt.rn.f32.u16 	%f78, %rs6;
	mad.lo.s32 	%r49, %r96, %r96, %r11;
	cvt.rn.f32.u32 	%f79, %r49;
	mul.f32 	%f80, %f2, %f79;
	fma.rn.f32 	%f81, %f80, 0f3BBB989D, 0f3F000000;
	cvt.sat.f32.f32 	%f82, %f81;
	mov.f32 	%f83, 0f4B400001;
	mov.f32 	%f84, 0f437C0000;
	fma.rm.f32 	%f85, %f82, %f84, %f83;
	add.f32 	%f86, %f85, 0fCB40007F;
	neg.f32 	%f87, %f86;
	fma.rn.f32 	%f88, %f80, 0f3FB8AA3B, %f87;
	fma.rn.f32 	%f89, %f80, 0f32A57060, %f88;
	mov.b32 	%r50, %f85;
	shl.b32 	%r51, %r50, 23;
	mov.b32 	%f90, %r51;
	ex2.approx.ftz.f32 	%f91, %f89;
	mul.f32 	%f92, %f91, %f90;
	sub.f32 	%f93, %f78, %f1;
	mul.f32 	%f94, %f93, %f93;
	mul.f32 	%f95, %f3, %f94;
	fma.rn.f32 	%f96, %f95, 0f3BBB989D, 0f3F000000;
	cvt.sat.f32.f32 	%f97, %f96;
	fma.rm.f32 	%f98, %f97, %f84, %f83;
	add.f32 	%f99, %f98, 0fCB40007F;
	neg.f32 	%f100, %f99;
	fma.rn.f32 	%f101, %f95, 0f3FB8AA3B, %f100;
	fma.rn.f32 	%f102, %f95, 0f32A57060, %f101;
	mov.b32 	%r52, %f98;
	shl.b32 	%r53, %r52, 23;
	mov.b32 	%f103, %r53;
	ex2.approx.ftz.f32 	%f104, %f102;
	mul.f32 	%f105, %f104, %f103;
	mul.f32 	%f106, %f92, %f105;
	fma.rn.f32 	%f265, %f106, %f78, %f265;
	add.f32 	%f266, %f266, %f106;
$L__BB0_9:
	add.s32 	%r54, %r94, 2;
	setp.lt.s32 	%p17, %r54, 0;
	setp.ge.s32 	%p18, %r54, %r28;
	or.pred  	%p19, %p17, %p18;
	or.pred  	%p20, %p19, %p1;
	@%p20 bra 	$L__BB0_11;
	mad.lo.s32 	%r55, %r96, %r96, %r96;
	add.s32 	%r56, %r96, %r55;
	ld.global.nc.u8 	%rs7, [%rd2+2];
	cvt.u16.u8 	%rs8, %rs7;
	cvt.rn.f32.u16 	%f107, %rs8;
	add.s32 	%r57, %r56, %r11;
	add.s32 	%r58, %r57, 1;
	cvt.rn.f32.u32 	%f108, %r58;
	mul.f32 	%f109, %f2, %f108;
	fma.rn.f32 	%f110, %f109, 0f3BBB989D, 0f3F000000;
	cvt.sat.f32.f32 	%f111, %f110;
	mov.f32 	%f112, 0f4B400001;
	mov.f32 	%f113, 0f437C0000;
	fma.rm.f32 	%f114, %f111, %f113, %f112;
	add.f32 	%f115, %f114, 0fCB40007F;
	neg.f32 	%f116, %f115;
	fma.rn.f32 	%f117, %f109, 0f3FB8AA3B, %f116;
	fma.rn.f32 	%f118, %f109, 0f32A57060, %f117;
	mov.b32 	%r59, %f114;
	shl.b32 	%r60, %r59, 23;
	mov.b32 	%f119, %r60;
	ex2.approx.ftz.f32 	%f120, %f118;
	mul.f32 	%f121, %f120, %f119;
	sub.f32 	%f122, %f107, %f1;
	mul.f32 	%f123, %f122, %f122;
	mul.f32 	%f124, %f3, %f123;
	fma.rn.f32 	%f125, %f124, 0f3BBB989D, 0f3F000000;
	cvt.sat.f32.f32 	%f126, %f125;
	fma.rm.f32 	%f127, %f126, %f113, %f112;
	add.f32 	%f128, %f127, 0fCB40007F;
	neg.f32 	%f129, %f128;
	fma.rn.f32 	%f130, %f124, 0f3FB8AA3B, %f129;
	fma.rn.f32 	%f131, %f124, 0f32A57060, %f130;
	mov.b32 	%r61, %f127;
	shl.b32 	%r62, %r61, 23;
	mov.b32 	%f132, %r62;
	ex2.approx.ftz.f32 	%f133, %f131;
	mul.f32 	%f134, %f133, %f132;
	mul.f32 	%f135, %f121, %f134;
	fma.rn.f32 	%f265, %f135, %f107, %f265;
	add.f32 	%f266, %f266, %f135;
$L__BB0_11:
	add.s32 	%r63, %r94, 3;
	setp.lt.s32 	%p21, %r63, 0;
	setp.ge.s32 	%p22, %r63, %r28;
	or.pred  	%p23, %p21, %p22;
	or.pred  	%p24, %p23, %p1;
	@%p24 bra 	$L__BB0_13;
	add.s32 	%r64, %r96, 2;
	ld.global.nc.u8 	%rs9, [%rd2+3];
	cvt.u16.u8 	%rs10, %rs9;
	cvt.rn.f32.u16 	%f136, %rs10;
	mad.lo.s32 	%r65, %r64, %r64, %r11;
	cvt.rn.f32.u32 	%f137, %r65;
	mul.f32 	%f138, %f2, %f137;
	fma.rn.f32 	%f139, %f138, 0f3BBB989D, 0f3F000000;
	cvt.sat.f32.f32 	%f140, %f139;
	mov.f32 	%f141, 0f4B400001;
	mov.f32 	%f142, 0f437C0000;
	fma.rm.f32 	%f143, %f140, %f142, %f141;
	add.f32 	%f144, %f143, 0fCB40007F;
	neg.f32 	%f145, %f144;
	fma.rn.f32 	%f146, %f138, 0f3FB8AA3B, %f145;
	fma.rn.f32 	%f147, %f138, 0f32A57060, %f146;
	mov.b32 	%r66, %f143;
	shl.b32 	%r67, %r66, 23;
	mov.b32 	%f148, %r67;
	ex2.approx.ftz.f32 	%f149, %f147;
	mul.f32 	%f150, %f149, %f148;
	sub.f32 	%f151, %f136, %f1;
	mul.f32 	%f152, %f151, %f151;
	mul.f32 	%f153, %f3, %f152;
	fma.rn.f32 	%f154, %f153, 0f3BBB989D, 0f3F000000;
	cvt.sat.f32.f32 	%f155, %f154;
	fma.rm.f32 	%f156, %f155, %f142, %f141;
	add.f32 	%f157, %f156, 0fCB40007F;
	neg.f32 	%f158, %f157;
	fma.rn.f32 	%f159, %f153, 0f3FB8AA3B, %f158;
	fma.rn.f32 	%f160, %f153, 0f32A57060, %f159;
	mov.b32 	%r68, %f156;
	shl.b32 	%r69, %r68, 23;
	mov.b32 	%f161, %r69;
	ex2.approx.ftz.f32 	%f162, %f160;
	mul.f32 	%f163, %f162, %f161;
	mul.f32 	%f164, %f150, %f163;
	fma.rn.f32 	%f265, %f164, %f136, %f265;
	add.f32 	%f266, %f266, %f164;
$L__BB0_13:
	add.s32 	%r96, %r96, 4;
	add.s32 	%r95, %r95, 4;
	add.s32 	%r94, %r94, 4;
	add.s32 	%r93, %r93, 4;
	setp.ne.s32 	%p25, %r95, 0;
	@%p25 bra 	$L__BB0_5;
	add.s32 	%r98, %r96, -1;
$L__BB0_15:
	setp.eq.s32 	%p26, %r5, 0;
	@%p26 bra 	$L__BB0_21;
	add.s32 	%r23, %r98, %r1;
	setp.lt.s32 	%p27, %r23, 0;
	setp.ge.s32 	%p28, %r23, %r28;
	or.pred  	%p29, %p27, %p28;
	or.pred  	%p30, %p29, %p1;
	add.s32 	%r70, %r23, %r10;
	cvt.s64.s32 	%rd9, %r70;
	add.s64 	%rd3, %rd1, %rd9;
	@%p30 bra 	$L__BB0_18;
	ld.global.nc.u8 	%rs11, [%rd3];
	cvt.u16.u8 	%rs12, %rs11;
	cvt.rn.f32.u16 	%f165, %rs12;
	mad.lo.s32 	%r71, %r98, %r98, %r11;
	cvt.rn.f32.u32 	%f166, %r71;
	mul.f32 	%f167, %f2, %f166;
	fma.rn.f32 	%f168, %f167, 0f3BBB989D, 0f3F000000;
	cvt.sat.f32.f32 	%f169, %f168;
	mov.f32 	%f170, 0f4B400001;
	mov.f32 	%f171, 0f437C0000;
	fma.rm.f32 	%f172, %f169, %f171, %f170;
	add.f32 	%f173, %f172, 0fCB40007F;
	neg.f32 	%f174, %f173;
	fma.rn.f32 	%f175, %f167, 0f3FB8AA3B, %f174;
	fma.rn.f32 	%f176, %f167, 0f32A57060, %f175;
	mov.b32 	%r72, %f172;
	shl.b32 	%r73, %r72, 23;
	mov.b32 	%f177, %r73;
	ex2.approx.ftz.f32 	%f178, %f176;
	mul.f32 	%f179, %f178, %f177;
	sub.f32 	%f180, %f165, %f1;
	mul.f32 	%f181, %f180, %f180;
	mul.f32 	%f182, %f3, %f181;
	fma.rn.f32 	%f183, %f182, 0f3BBB989D, 0f3F000000;
	cvt.sat.f32.f32 	%f184, %f183;
	fma.rm.f32 	%f185, %f184, %f171, %f170;
	add.f32 	%f186, %f185, 0fCB40007F;
	neg.f32 	%f187, %f186;
	fma.rn.f32 	%f188, %f182, 0f3FB8AA3B, %f187;
	fma.rn.f32 	%f189, %f182, 0f32A57060, %f188;
	mov.b32 	%r74, %f185;
	shl.b32 	%r75, %r74, 23;
	mov.b32 	%f190, %r75;
	ex2.approx.ftz.f32 	%f191, %f189;
	mul.f32 	%f192, %f191, %f190;
	mul.f32 	%f193, %f179, %f192;
	fma.rn.f32 	%f265, %f193, %f165, %f265;
	add.f32 	%f266, %f266, %f193;
$L__BB0_18:
	add.s32 	%r76, %r23, 1;
	setp.lt.s32 	%p31, %r76, 0;
	setp.ge.s32 	%p32, %r76, %r28;
	or.pred  	%p33, %p31, %p32;
	or.pred  	%p34, %p33, %p1;
	@%p34 bra 	$L__BB0_20;
	mad.lo.s32 	%r77, %r98, %r98, %r98;
	add.s32 	%r78, %r98, %r77;
	ld.global.nc.u8 	%rs13, [%rd3+1];
	cvt.u16.u8 	%rs14, %rs13;
	cvt.rn.f32.u16 	%f194, %rs14;
	add.s32 	%r79, %r78, %r11;
	add.s32 	%r80, %r79, 1;
	cvt.rn.f32.u32 	%f195, %r80;
	mul.f32 	%f196, %f2, %f195;
	fma.rn.f32 	%f197, %f196, 0f3BBB989D, 0f3F000000;
	cvt.sat.f32.f32 	%f198, %f197;
	mov.f32 	%f199, 0f4B400001;
	mov.f32 	%f200, 0f437C0000;
	fma.rm.f32 	%f201, %f198, %f200, %f199;
	add.f32 	%f202, %f201, 0fCB40007F;
	neg.f32 	%f203, %f202;
	fma.rn.f32 	%f204, %f196, 0f3FB8AA3B, %f203;
	fma.rn.f32 	%f205, %f196, 0f32A57060, %f204;
	mov.b32 	%r81, %f201;
	shl.b32 	%r82, %r81, 23;
	mov.b32 	%f206, %r82;
	ex2.approx.ftz.f32 	%f207, %f205;
	mul.f32 	%f208, %f207, %f206;
	sub.f32 	%f209, %f194, %f1;
	mul.f32 	%f210, %f209, %f209;
	mul.f32 	%f211, %f3, %f210;
	fma.rn.f32 	%f212, %f211, 0f3BBB989D, 0f3F000000;
	cvt.sat.f32.f32 	%f213, %f212;
	fma.rm.f32 	%f214, %f213, %f200, %f199;
	add.f32 	%f215, %f214, 0fCB40007F;
	neg.f32 	%f216, %f215;
	fma.rn.f32 	%f217, %f211, 0f3FB8AA3B, %f216;
	fma.rn.f32 	%f218, %f211, 0f32A57060, %f217;
	mov.b32 	%r83, %f214;
	shl.b32 	%r84, %r83, 23;
	mov.b32 	%f219, %r84;
	ex2.approx.ftz.f32 	%f220, %f218;
	mul.f32 	%f221, %f220, %f219;
	mul.f32 	%f222, %f208, %f221;
	fma.rn.f32 	%f265, %f222, %f194, %f265;
	add.f32 	%f266, %f266, %f222;
$L__BB0_20:
	add.s32 	%r98, %r98, 2;
$L__BB0_21:
	add.s32 	%r26, %r98, %r1;
	setp.lt.s32 	%p35, %r26, 0;
	setp.ge.s32 	%p36, %r26, %r28;
	or.pred  	%p37, %p35, %p36;
	or.pred  	%p38, %p37, %p1;
	@%p38 bra 	$L__BB0_23;
	add.s32 	%r85, %r26, %r10;
	cvt.s64.s32 	%rd10, %r85;
	add.s64 	%rd11, %rd1, %rd10;
	ld.global.nc.u8 	%rs15, [%rd11];
	cvt.u16.u8 	%rs16, %rs15;
	cvt.rn.f32.u16 	%f223, %rs16;
	mad.lo.s32 	%r86, %r98, %r98, %r11;
	cvt.rn.f32.u32 	%f224, %r86;
	mul.f32 	%f225, %f2, %f224;
	fma.rn.f32 	%f226, %f225, 0f3BBB989D, 0f3F000000;
	cvt.sat.f32.f32 	%f227, %f226;
	mov.f32 	%f228, 0f4B400001;
	mov.f32 	%f229, 0f437C0000;
	fma.rm.f32 	%f230, %f227, %f229, %f228;
	add.f32 	%f231, %f230, 0fCB40007F;
	neg.f32 	%f232, %f231;
	fma.rn.f32 	%f233, %f225, 0f3FB8AA3B, %f232;
	fma.rn.f32 	%f234, %f225, 0f32A57060, %f233;
	mov.b32 	%r87, %f230;
	shl.b32 	%r88, %r87, 23;
	mov.b32 	%f235, %r88;
	ex2.approx.ftz.f32 	%f236, %f234;
	mul.f32 	%f237, %f236, %f235;
	sub.f32 	%f238, %f223, %f1;
	mul.f32 	%f239, %f238, %f238;
	mul.f32 	%f240, %f3, %f239;
	fma.rn.f32 	%f241, %f240, 0f3BBB989D, 0f3F000000;
	cvt.sat.f32.f32 	%f242, %f241;
	fma.rm.f32 	%f243, %f242, %f229, %f228;
	add.f32 	%f244, %f243, 0fCB40007F;
	neg.f32 	%f245, %f244;
	fma.rn.f32 	%f246, %f240, 0f3FB8AA3B, %f245;
	fma.rn.f32 	%f247, %f240, 0f32A57060, %f246;
	mov.b32 	%r89, %f243;
	shl.b32 	%r90, %r89, 23;
	mov.b32 	%f248, %r90;
	ex2.approx.ftz.f32 	%f249, %f247;
	mul.f32 	%f250, %f249, %f248;
	mul.f32 	%f251, %f237, %f250;
	fma.rn.f32 	%f265, %f251, %f223, %f265;
	add.f32 	%f266, %f266, %f251;
$L__BB0_23:
	add.s32 	%r27, %r92, 1;
	setp.ne.s32 	%p39, %r92, %r30;
	mov.u32 	%r92, %r27;
	@%p39 bra 	$L__BB0_3;
$L__BB0_24:
	ld.param.u64 	%rd15, [bilateral_filter_param_1];
	cvt.s64.s32 	%rd12, %r3;
	div.rn.f32 	%f252, %f265, %f266;
	cvt.rzi.u32.f32 	%r91, %f252;
	cvta.to.global.u64 	%rd13, %rd15;
	add.s64 	%rd14, %rd13, %rd12;
	st.global.u8 	[%rd14], %r91;
$L__BB0_25:
	ret;

}
	// .globl	median_filter_3x3
.visible .entry median_filter_3x3(
	.param .u64 .ptr .align 1 median_filter_3x3_param_0,
	.param .u64 .ptr .align 1 median_filter_3x3_param_1,
	.param .u32 median_filter_3x3_param_2,
	.param .u32 median_filter_3x3_param_3
)
{
	.reg .pred 	%p<7>;
	.reg .b16 	%rs<51>;
	.reg .b32 	%r<42>;
	.reg .b64 	%rd<25>;

	ld.param.u64 	%rd1, [median_filter_3x3_param_0];
	ld.param.u64 	%rd2, [median_filter_3x3_param_1];
	ld.param.u32 	%r3, [median_filter_3x3_param_2];
	ld.param.u32 	%r5, [median_filter_3x3_param_3];
	mov.u32 	%r6, %ctaid.x;
	mov.u32 	%r7, %ntid.x;
	mov.u32 	%r8, %tid.x;
	mad.lo.s32 	%r1, %r6, %r7, %r8;
	mov.u32 	%r9, %ctaid.y;
	mov.u32 	%r10, %ntid.y;
	mov.u32 	%r11, %tid.y;
	mad.lo.s32 	%r12, %r9, %r10, %r11;
	setp.ge.s32 	%p1, %r1, %r3;
	setp.ge.s32 	%p2, %r12, %r5;
	or.pred  	%p3, %p1, %p2;
	@%p3 bra 	$L__BB1_2;
	cvta.to.global.u64 	%rd3, %rd2;
	cvta.to.global.u64 	%rd4, %rd1;
	add.s32 	%r13, %r3, -1;
	add.s32 	%r14, %r5, -1;
	max.s32 	%r15, %r1, 1;
	add.s32 	%r16, %r15, -1;
	min.s32 	%r17, %r16, %r13;
	max.u32 	%r18, %r12, 1;
	add.s32 	%r19, %r18, -1;
	min.u32 	%r20, %r19, %r14;
	mul.lo.s32 	%r21, %r20, %r3;
	add.s32 	%r22, %r17, %r21;
	cvt.s64.s32 	%rd5, %r22;
	add.s64 	%rd6, %rd4, %rd5;
	ld.global.nc.u8 	%rs1, [%rd6];
	cvt.u16.u8 	%rs2, %rs1;
	max.s32 	%r23, %r1, 0;
	min.s32 	%r24, %r23, %r13;
	add.s32 	%r25, %r24, %r21;
	cvt.s64.s32 	%rd7, %r25;
	add.s64 	%rd8, %rd4, %rd7;
	ld.global.nc.u8 	%rs3, [%rd8];
	cvt.u16.u8 	%rs4, %rs3;
	max.s32 	%r26, %r1, -1;
	add.s32 	%r27, %r26, 1;
	min.s32 	%r28, %r27, %r13;
	add.s32 	%r29, %r28, %r21;
	cvt.s64.s32 	%rd9, %r29;
	add.s64 	%rd10, %rd4, %rd9;
	ld.global.nc.u8 	%rs5, [%rd10];
	cvt.u16.u8 	%rs6, %rs5;
	min.u32 	%r30, %r12, %r14;
	mul.lo.s32 	%r31, %r30, %r3;
	add.s32 	%r32, %r17, %r31;
	cvt.s64.s32 	%rd11, %r32;
	add.s64 	%rd12, %rd4, %rd11;
	ld.global.nc.u8 	%rs7, [%rd12];
	cvt.u16.u8 	%rs8, %rs7;
	add.s32 	%r33, %r24, %r31;
	cvt.s64.s32 	%rd13, %r33;
	add.s64 	%rd14, %rd4, %rd13;
	ld.global.nc.u8 	%rs9, [%rd14];
	cvt.u16.u8 	%rs10, %rs9;
	add.s32 	%r34, %r28, %r31;
	cvt.s64.s32 	%rd15, %r34;
	add.s64 	%rd16, %rd4, %rd15;
	ld.global.nc.u8 	%rs11, [%rd16];
	cvt.u16.u8 	%rs12, %rs11;
	add.s32 	%r35, %r12, 1;
	min.u32 	%r36, %r35, %r14;
	mul.lo.s32 	%r37, %r36, %r3;
	add.s32 	%r38, %r17, %r37;
	cvt.s64.s32 	%rd17, %r38;
	add.s64 	%rd18, %rd4, %rd17;
	ld.global.nc.u8 	%rs13, [%rd18];
	cvt.u16.u8 	%rs14, %rs13;
	add.s32 	%r39, %r24, %r37;
	cvt.s64.s32 	%rd19, %r39;
	add.s64 	%rd20, %rd4, %rd19;
	ld.global.nc.u8 	%rs15, [%rd20];
	cvt.u16.u8 	%rs16, %rs15;
	add.s32 	%r40, %r28, %r37;
	cvt.s64.s32 	%rd21, %r40;
	add.s64 	%rd22, %rd4, %rd21;
	ld.global.nc.u8 	%rs17, [%rd22];
	cvt.u16.u8 	%rs18, %rs17;
	max.u16 	%rs19, %rs2, %rs4;
	min.u16 	%rs20, %rs2, %rs4;
	max.u16 	%rs21, %rs8, %rs10;
	min.u16 	%rs22, %rs8, %rs10;
	max.u16 	%rs23, %rs14, %rs16;
	min.u16 	%rs24, %rs14, %rs16;
	max.u16 	%rs25, %rs19, %rs6;
	min.u16 	%rs26, %rs19, %rs6;
	max.u16 	%rs27, %rs21, %rs12;
	min.u16 	%rs28, %rs21, %rs12;
	max.u16 	%rs29, %rs23, %rs18;
	min.u16 	%rs30, %rs23, %rs18;
	setp.lt.u16 	%p4, %rs6, %rs20;
	selp.b16 	%rs31, %rs20, %rs26, %p4;
	selp.b16 	%rs32, %rs26, %rs20, %p4;
	setp.lt.u16 	%p5, %rs12, %rs22;
	selp.b16 	%rs33, %rs22, %rs28, %p5;
	selp.b16 	%rs34, %rs28, %rs22, %p5;
	setp.lt.u16 	%p6, %rs18, %rs24;
	selp.b16 	%rs35, %rs24, %rs30, %p6;
	selp.b16 	%rs36, %rs30, %rs24, %p6;
	max.u16 	%rs37, %rs32, %rs34;
	max.u16 	%rs38, %rs37, %rs36;
	max.u16 	%rs39, %rs31, %rs33;
	min.u16 	%rs40, %rs31, %rs33;
	min.u16 	%rs41, %rs39, %rs35;
	max.u16 	%rs42, %rs40, %rs41;
	max.u16 	%rs43, %rs25, %rs27;
	min.u16 	%rs44, %rs25, %rs27;
	min.u16 	%rs45, %rs43, %rs29;
	min.u16 	%rs46, %rs44, %rs45;
	max.u16 	%rs47, %rs46, %rs38;
	min.u16 	%rs48, %rs46, %rs38;
	min.u16 	%rs49, %rs42, %rs47;
	max.u16 	%rs50, %rs48, %rs49;
	mad.lo.s32 	%r41, %r3, %r12, %r1;
	cvt.s64.s32 	%rd23, %r41;
	add.s64 	%rd24, %rd3, %rd23;
	st.global.u8 	[%rd24], %rs50;
$L__BB1_2:
	ret;

}
	// .globl	gaussian_blur_5x5
.visible .entry gaussian_blur_5x5(
	.param .u64 .ptr .align 1 gaussian_blur_5x5_param_0,
	.param .u64 .ptr .align 1 gaussian_blur_5x5_param_1,
	.param .u32 gaussian_blur_5x5_param_2,
	.param .u32 gaussian_blur_5x5_param_3
)
{
	.reg .pred 	%p<4>;
	.reg .b16 	%rs<39>;
	.reg .b32 	%r<127>;
	.reg .b64 	%rd<59>;

	ld.param.u32 	%r3, [gaussian_blur_5x5_param_2];
	ld.param.u32 	%r5, [gaussian_blur_5x5_param_3];
	mov.u32 	%r6, %ctaid.x;
	mov.u32 	%r7, %ntid.x;
	mov.u32 	%r8, %tid.x;
	mad.lo.s32 	%r1, %r6, %r7, %r8;
	mov.u32 	%r9, %ctaid.y;
	mov.u32 	%r10, %ntid.y;
	mov.u32 	%r11, %tid.y;
	mad.lo.s32 	%r12, %r9, %r10, %r11;
	setp.ge.s32 	%p1, %r1, %r3;
	setp.ge.s32 	%p2, %r12, %r5;
	or.pred  	%p3, %p1, %p2;
	@%p3 bra 	$L__BB2_2;
	ld.param.u64 	%rd58, [gaussian_blur_5x5_param_1];
	ld.param.u64 	%rd57, [gaussian_blur_5x5_param_0];
	cvta.to.global.u64 	%rd3, %rd58;
	cvta.to.global.u64 	%rd4, %rd57;
	add.s32 	%r13, %r3, -1;
	add.s32 	%r14, %r5, -1;
	max.s32 	%r15, %r1, 2;
	add.s32 	%r16, %r15, -2;
	min.s32 	%r17, %r16, %r13;
	max.u32 	%r18, %r12, 2;
	add.s32 	%r19, %r18, -2;
	min.u32 	%r20, %r19, %r14;
	mul.lo.s32 	%r21, %r20, %r3;
	add.s32 	%r22, %r17, %r21;
	cvt.s64.s32 	%rd5, %r22;
	add.s64 	%rd6, %rd4, %rd5;
	ld.global.nc.u8 	%rs1, [%rd6];
	cvt.u32.u8 	%r23, %rs1;
	max.s32 	%r24, %r1, 1;
	add.s32 	%r25, %r24, -1;
	min.s32 	%r26, %r25, %r13;
	add.s32 	%r27, %r26, %r21;
	cvt.s64.s32 	%rd7, %r27;
	add.s64 	%rd8, %rd4, %rd7;
	ld.global.nc.u8 	%rs2, [%rd8];
	cvt.u16.u8 	%rs3, %rs2;
	mul.wide.u16 	%r28, %rs3, 4;
	add.s32 	%r29, %r28, %r23;
	max.s32 	%r30, %r1, 0;
	min.s32 	%r31, %r30, %r13;
	add.s32 	%r32, %r31, %r21;
	cvt.s64.s32 	%rd9, %r32;
	add.s64 	%rd10, %rd4, %rd9;
	ld.global.nc.u8 	%rs4, [%rd10];
	cvt.u16.u8 	%rs5, %rs4;
	mul.wide.u16 	%r33, %rs5, 7;
	max.s32 	%r34, %r1, -1;
	add.s32 	%r35, %r34, 1;
	min.s32 	%r36, %r35, %r13;
	add.s32 	%r37, %r36, %r21;
	cvt.s64.s32 	%rd11, %r37;
	add.s64 	%rd12, %rd4, %rd11;
	ld.global.nc.u8 	%rs6, [%rd12];
	cvt.u16.u8 	%rs7, %rs6;
	mul.wide.u16 	%r38, %rs7, 4;
	max.s32 	%r39, %r1, -2;
	add.s32 	%r40, %r39, 2;
	min.s32 	%r41, %r40, %r13;
	add.s32 	%r42, %r41, %r21;
	cvt.s64.s32 	%rd13, %r42;
	add.s64 	%rd14, %rd4, %rd13;
	ld.global.nc.u8 	%rs8, [%rd14];
	cvt.u32.u8 	%r43, %rs8;
	max.u32 	%r44, %r12, 1;
	add.s32 	%r45, %r44, -1;
	min.u32 	%r46, %r45, %r14;
	mul.lo.s32 	%r47, %r46, %r3;
	add.s32 	%r48, %r17, %r47;
	cvt.s64.s32 	%rd15, %r48;
	add.s64 	%rd16, %rd4, %rd15;
	ld.global.nc.u8 	%rs9, [%rd16];
	cvt.u16.u8 	%rs10, %rs9;
	mul.wide.u16 	%r49, %rs10, 4;
	add.s32 	%r50, %r26, %r47;
	cvt.s64.s32 	%rd17, %r50;
	add.s64 	%rd18, %rd4, %rd17;
	ld.global.nc.u8 	%rs11, [%rd18];
	cvt.u16.u8 	%rs12, %rs11;
	mul.wide.u16 	%r51, %rs12, 16;
	add.s32 	%r52, %r31, %r47;
	cvt.s64.s32 	%rd19, %r52;
	add.s64 	%rd20, %rd4, %rd19;
	add.s32 	%r53, %r36, %r47;
	cvt.s64.s32 	%rd21, %r53;
	add.s64 	%rd22, %rd4, %rd21;
	ld.global.nc.u8 	%rs13, [%rd22];
	cvt.u16.u8 	%rs14, %rs13;
	mul.wide.u16 	%r54, %rs14, 16;
	add.s32 	%r55, %r41, %r47;
	cvt.s64.s32 	%rd23, %r55;
	add.s64 	%rd24, %rd4, %rd23;
	ld.global.nc.u8 	%rs15, [%rd24];
	cvt.u16.u8 	%rs16, %rs15;
	mul.wide.u16 	%r56, %rs16, 4;
	min.u32 	%r57, %r12, %r14;
	mul.lo.s32 	%r58, %r57, %r3;
	add.s32 	%r59, %r17, %r58;
	cvt.s64.s32 	%rd25, %r59;
	add.s64 	%rd26, %rd4, %rd25;
	add.s32 	%r60, %r26, %r58;
	cvt.s64.s32 	%rd27, %r60;
	add.s64 	%rd28, %rd4, %rd27;
	add.s32 	%r61, %r31, %r58;
	cvt.s64.s32 	%rd29, %r61;
	add.s64 	%rd30, %rd4, %rd29;
	ld.global.nc.u8 	%rs17, [%rd28];
	cvt.u32.u8 	%r62, %rs17;
	ld.global.nc.u8 	%rs18, [%rd30];
	cvt.u32.u8 	%r63, %rs18;
	prmt.b32 	%r64, %r63, %r62, 0x3340U;
	ld.global.nc.u8 	%rs19, [%rd26];
	cvt.u32.u8 	%r65, %rs19;
	ld.global.nc.u8 	%rs20, [%rd20];
	cvt.u32.u8 	%r66, %rs20;
	prmt.b32 	%r67, %r65, %r66, 0x3340U;
	prmt.b32 	%r68, %r64, %r67, 0x5410U;
	mov.b32 	%r69, 436673065;
	dp4a.u32.u32 	%r70, %r68, %r69, %r43;
	add.s32 	%r71, %r36, %r58;
	cvt.s64.s32 	%rd31, %r71;
	add.s64 	%rd32, %rd4, %rd31;
	add.s32 	%r72, %r41, %r58;
	cvt.s64.s32 	%rd33, %r72;
	add.s64 	%rd34, %rd4, %rd33;
	add.s32 	%r73, %r12, 1;
	min.u32 	%r74, %r73, %r14;
	mul.lo.s32 	%r75, %r74, %r3;
	add.s32 	%r76, %r17, %r75;
	cvt.s64.s32 	%rd35, %r76;
	add.s64 	%rd36, %rd4, %rd35;
	ld.global.nc.u8 	%rs21, [%rd36];
	cvt.u16.u8 	%rs22, %rs21;
	mul.wide.u16 	%r77, %rs22, 4;
	add.s32 	%r78, %r26, %r75;
	cvt.s64.s32 	%rd37, %r78;
	add.s64 	%rd38, %rd4, %rd37;
	ld.global.nc.u8 	%rs23, [%rd38];
	cvt.u16.u8 	%rs24, %rs23;
	mul.wide.u16 	%r79, %rs24, 16;
	add.s32 	%r80, %r31, %r75;
	cvt.s64.s32 	%rd39, %r80;
	add.s64 	%rd40, %rd4, %rd39;
	add.s32 	%r81, %r36, %r75;
	cvt.s64.s32 	%rd41, %r81;
	add.s64 	%rd42, %rd4, %rd41;
	ld.global.nc.u8 	%rs25, [%rd42];
	cvt.u16.u8 	%rs26, %rs25;
	mul.wide.u16 	%r82, %rs26, 16;
	add.s32 	%r83, %r41, %r75;
	cvt.s64.s32 	%rd43, %r83;
	add.s64 	%rd44, %rd4, %rd43;
	ld.global.nc.u8 	%rs27, [%rd44];
	cvt.u16.u8 	%rs28, %rs27;
	mul.wide.u16 	%r84, %rs28, 4;
	add.s32 	%r85, %r12, 2;
	min.u32 	%r86, %r85, %r14;
	mul.lo.s32 	%r87, %r86, %r3;
	add.s32 	%r88, %r17, %r87;
	cvt.s64.s32 	%rd45, %r88;
	add.s64 	%rd46, %rd4, %rd45;
	ld.global.nc.u8 	%rs29, [%rd46];
	cvt.u32.u8 	%r89, %rs29;
	add.s32 	%r90, %r26, %r87;
	cvt.s64.s32 	%rd47, %r90;
	add.s64 	%rd48, %rd4, %rd47;
	ld.global.nc.u8 	%rs30, [%rd48];
	cvt.u16.u8 	%rs31, %rs30;
	mul.wide.u16 	%r91, %rs31, 4;
	add.s32 	%r92, %r31, %r87;
	cvt.s64.s32 	%rd49, %r92;
	add.s64 	%rd50, %rd4, %rd49;
	ld.global.nc.u8 	%rs32, [%rd32];
	cvt.u32.u8 	%r93, %rs32;
	ld.global.nc.u8 	%rs33, [%rd34];
	cvt.u32.u8 	%r94, %rs33;
	prmt.b32 	%r95, %r94, %r93, 0x3340U;
	ld.global.nc.u8 	%rs34, [%rd40];
	cvt.u32.u8 	%r96, %rs34;
	ld.global.nc.u8 	%rs35, [%rd50];
	cvt.u32.u8 	%r97, %rs35;
	prmt.b32 	%r98, %r97, %r96, 0x3340U;
	prmt.b32 	%r99, %r98, %r95, 0x5410U;
	mov.b32 	%r100, 436673031;
	dp4a.u32.u32 	%r101, %r99, %r100, %r89;
	add.s32 	%r102, %r36, %r87;
	cvt.s64.s32 	%rd51, %r102;
	add.s64 	%rd52, %rd4, %rd51;
	ld.global.nc.u8 	%rs36, [%rd52];
	cvt.u16.u8 	%rs37, %rs36;
	mul.wide.u16 	%r103, %rs37, 4;
	add.s32 	%r104, %r41, %r87;
	cvt.s64.s32 	%rd53, %r104;
	add.s64 	%rd54, %rd4, %rd53;
	ld.global.nc.u8 	%rs38, [%rd54];
	cvt.u32.u8 	%r105, %rs38;
	add.s32 	%r106, %r33, %r105;
	add.s32 	%r107, %r106, %r103;
	add.s32 	%r108, %r107, %r101;
	add.s32 	%r109, %r108, %r91;
	add.s32 	%r110, %r109, %r84;
	add.s32 	%r111, %r110, %r82;
	add.s32 	%r112, %r111, %r79;
	add.s32 	%r113, %r112, %r77;
	add.s32 	%r114, %r113, %r70;
	add.s32 	%r115, %r114, %r56;
	add.s32 	%r116, %r115, %r54;
	add.s32 	%r117, %r116, %r51;
	add.s32 	%r118, %r117, %r49;
	add.s32 	%r119, %r118, %r38;
	add.s32 	%r120, %r119, %r29;
	mul.hi.u32 	%r121, %r120, -534904351;
	sub.s32 	%r122, %r120, %r121;
	shr.u32 	%r123, %r122, 1;
	add.s32 	%r124, %r123, %r121;
	shr.u32 	%r125, %r124, 8;
	mad.lo.s32 	%r126, %r3, %r12, %r1;
	cvt.s64.s32 	%rd55, %r126;
	add.s64 	%rd56, %rd3, %rd55;
	st.global.u8 	[%rd56], %r125;
$L__BB2_2:
	ret;

}


// ===== COMPILED SASS (sm_100) =====

	.target	sm_100

	.elftype	@"ET_EXEC"


//--------------------- .note.nv.tkinfo           --------------------------
	.section	.note.nv.tkinfo,"",@"SHT_NOTE"
	.sectionflags	@"SHF_NOTE_NV_TKINFO"
	.tkinfo
        /*0018*/ 	.word	0x00000002
        /*0030*/ 	.string	""
        /*0030*/ 	.string	"ptxas"
        /*0030*/ 	.string	"Cuda compilation tools, release 13.0, V13.0.88"
        /*0030*/ 	.string	"Build cuda_13.0.r13.0/compiler.36424714_0"
        /*0030*/ 	.string	"-arch sm_100 -m 64 "



//--------------------- .note.nv.cuinfo           --------------------------
	.section	.note.nv.cuinfo,"",@"SHT_NOTE"
	.sectionflags	@"SHF_NOTE_NV_CUINFO"
        /*0018*/ 	.short	0x0002
        /*001a*/ 	.short	0x0064
        /*001c*/ 	.short	0x0082
	.zero		2


//--------------------- .nv.info                  --------------------------
	.section	.nv.info,"",@"SHT_CUDA_INFO"
	.align	4


	//----- nvinfo : EIATTR_REGCOUNT
	.align		4
        /*0000*/ 	.byte	0x04, 0x2f
        /*0002*/ 	.short	(.L_1 - .L_0)
	.align		4
.L_0:
        /*0004*/ 	.word	index@(bilateral_filter)
        /*0008*/ 	.word	0x00000019


	//----- nvinfo : EIATTR_FRAME_SIZE
	.align		4
.L_1:
        /*000c*/ 	.byte	0x04, 0x11
        /*000e*/ 	.short	(.L_3 - .L_2)
	.align		4
.L_2:
        /*0010*/ 	.word	index@($__internal_0_$__cuda_sm3x_div_rn_noftz_f32_slowpath)
        /*0014*/ 	.word	0x00000000


	//----- nvinfo : EIATTR_FRAME_SIZE
	.align		4
.L_3:
        /*0018*/ 	.byte	0x04, 0x11
        /*001a*/ 	.short	(.L_5 - .L_4)
	.align		4
.L_4:
        /*001c*/ 	.word	index@(bilateral_filter)
        /*0020*/ 	.word	0x00000000


	//----- nvinfo : EIATTR_REGCOUNT
	.align		4
.L_5:
        /*0024*/ 	.byte	0x04, 0x2f
        /*0026*/ 	.short	(.L_7 - .L_6)
	.align		4
.L_6:
        /*0028*/ 	.word	index@(median_filter_3x3)
        /*002c*/ 	.word	0x0000001a


	//----- nvinfo : EIATTR_FRAME_SIZE
	.align		4
.L_7:
        /*0030*/ 	.byte	0x04, 0x11
        /*0032*/ 	.short	(.L_9 - .L_8)
	.align		4
.L_8:
        /*0034*/ 	.word	index@(median_filter_3x3)
        /*0038*/ 	.word	0x00000000


	//----- nvinfo : EIATTR_REGCOUNT
	.align		4
.L_9:
        /*003c*/ 	.byte	0x04, 0x2f
        /*003e*/ 	.short	(.L_11 - .L_10)
	.align		4
.L_10:
        /*0040*/ 	.word	index@(gaussian_blur_5x5)
        /*0044*/ 	.word	0x00000020


	//----- nvinfo : EIATTR_FRAME_SIZE
	.align		4
.L_11:
        /*0048*/ 	.byte	0x04, 0x11
        /*004a*/ 	.short	(.L_13 - .L_12)
	.align		4
.L_12:
        /*004c*/ 	.word	index@(gaussian_blur_5x5)
        /*0050*/ 	.word	0x00000000


	//----- nvinfo : EIATTR_MIN_STACK_SIZE
	.align		4
.L_13:
        /*0054*/ 	.byte	0x04, 0x12
        /*0056*/ 	.short	(.L_15 - .L_14)
	.align		4
.L_14:
        /*0058*/ 	.word	index@(gaussian_blur_5x5)
        /*005c*/ 	.word	0x00000000


	//----- nvinfo : EIATTR_MIN_STACK_SIZE
	.align		4
.L_15:
        /*0060*/ 	.byte	0x04, 0x12
        /*0062*/ 	.short	(.L_17 - .L_16)
	.align		4
.L_16:
        /*0064*/ 	.word	index@(median_filter_3x3)
        /*0068*/ 	.word	0x00000000


	//----- nvinfo : EIATTR_MIN_STACK_SIZE
	.align		4
.L_17:
        /*006c*/ 	.byte	0x04, 0x12
        /*006e*/ 	.short	(.L_19 - .L_18)
	.align		4
.L_18:
        /*0070*/ 	.word	index@(bilateral_filter)
        /*0074*/ 	.word	0x00000000
.L_19:


//--------------------- .nv.compat                --------------------------
	.section	.nv.compat,"",@"SHT_CUDA_COMPAT_INFO"
	.align	4
        /*0000*/ 	.byte	0x02, 0x09, 0x00, 0x00, 0x02, 0x02, 0x01, 0x00, 0x02, 0x05, 0x05, 0x00, 0x03, 0x07, 0x01, 0x01
        /*0010*/ 	.byte	0x02, 0x03, 0x00, 0x00, 0x02, 0x06, 0x01, 0x00, 0x04, 0x0b, 0x08, 0x00, 0x01, 0x00, 0x00, 0x00
        /*0020*/ 	.byte	0x00, 0x00, 0x00, 0x00


//--------------------- .nv.info.gaussian_blur_5x5 --------------------------
	.section	.nv.info.gaussian_blur_5x5,"",@"SHT_CUDA_INFO"
	.sectionflags	@""
	.align	4


	//----- nvinfo : EIATTR_CUDA_API_VERSION
	.align		4
        /*0000*/ 	.byte	0x04, 0x37
        /*0002*/ 	.short	(.L_21 - .L_20)
.L_20:
        /*0004*/ 	.word	0x00000082


	//----- nvinfo : EIATTR_KPARAM_INFO
	.align		4
.L_21:
        /*0008*/ 	.byte	0x04, 0x17
        /*000a*/ 	.short	(.L_23 - .L_22)
.L_22:
        /*000c*/ 	.word	0x00000000
        /*0010*/ 	.short	0x0003
        /*0012*/ 	.short	0x0014
        /*0014*/ 	.byte	0x00, 0xf0, 0x11, 0x00


	//----- nvinfo : EIATTR_KPARAM_INFO
	.align		4
.L_23:
        /*0018*/ 	.byte	0x04, 0x17
        /*001a*/ 	.short	(.L_25 - .L_24)
.L_24:
        /*001c*/ 	.word	0x00000000
        /*0020*/ 	.short	0x0002
        /*0022*/ 	.short	0x0010
        /*0024*/ 	.byte	0x00, 0xf0, 0x11, 0x00


	//----- nvinfo : EIATTR_KPARAM_INFO
	.align		4
.L_25:
        /*0028*/ 	.byte	0x04, 0x17
        /*002a*/ 	.short	(.L_27 - .L_26)
.L_26:
        /*002c*/ 	.word	0x00000000
        /*0030*/ 	.short	0x0001
        /*0032*/ 	.short	0x0008
        /*0034*/ 	.byte	0x00, 0xf5, 0x21, 0x00


	//----- nvinfo : EIATTR_KPARAM_INFO
	.align		4
.L_27:
        /*0038*/ 	.byte	0x04, 0x17
        /*003a*/ 	.short	(.L_29 - .L_28)
.L_28:
        /*003c*/ 	.word	0x00000000
        /*0040*/ 	.short	0x0000
        /*0042*/ 	.short	0x0000
        /*0044*/ 	.byte	0x00, 0xf5, 0x21, 0x00


	//----- nvinfo : EIATTR_SPARSE_MMA_MASK
	.align		4
.L_29:
        /*0048*/ 	.byte	0x03, 0x50
        /*004a*/ 	.short	0x0000


	//----- nvinfo : EIATTR_MAXREG_COUNT
	.align		4
        /*004c*/ 	.byte	0x03, 0x1b
        /*004e*/ 	.short	0x00ff


	//----- nvinfo : EIATTR_MERCURY_ISA_VERSION
	.align		4
        /*0050*/ 	.byte	0x03, 0x5f
        /*0052*/ 	.short	0x0101


	//----- nvinfo : EIATTR_VRC_CTA_INIT_COUNT
	.align		4
        /*0054*/ 	.byte	0x02, 0x4a
	.zero		1
	.zero		1


	//----- nvinfo : EIATTR_EXIT_INSTR_OFFSETS
	.align		4
        /*0058*/ 	.byte	0x04, 0x1c
        /*005a*/ 	.short	(.L_31 - .L_30)


	//   ....[0]....
.L_30:
        /*005c*/ 	.word	0x000000c0


	//   ....[1]....
        /*0060*/ 	.word	0x00000b50


	//----- nvinfo : EIATTR_CBANK_PARAM_SIZE
	.align		4
.L_31:
        /*0064*/ 	.byte	0x03, 0x19
        /*0066*/ 	.short	0x0018


	//----- nvinfo : EIATTR_PARAM_CBANK
	.align		4
        /*0068*/ 	.byte	0x04, 0x0a
        /*006a*/ 	.short	(.L_33 - .L_32)
	.align		4
.L_32:
        /*006c*/ 	.word	index@(.nv.constant0.gaussian_blur_5x5)
        /*0070*/ 	.short	0x0380
        /*0072*/ 	.short	0x0018


	//----- nvinfo : EIATTR_SW_WAR
	.align		4
.L_33:
        /*0074*/ 	.byte	0x04, 0x36
        /*0076*/ 	.short	(.L_35 - .L_34)
.L_34:
        /*0078*/ 	.word	0x00000008
.L_35:


//--------------------- .nv.info.median_filter_3x3 --------------------------
	.section	.nv.info.median_filter_3x3,"",@"SHT_CUDA_INFO"
	.sectionflags	@""
	.align	4


	//----- nvinfo : EIATTR_CUDA_API_VERSION
	.align		4
        /*0000*/ 	.byte	0x04, 0x37
        /*0002*/ 	.short	(.L_37 - .L_36)
.L_36:
        /*0004*/ 	.word	0x00000082


	//----- nvinfo : EIATTR_KPARAM_INFO
	.align		4
.L_37:
        /*0008*/ 	.byte	0x04, 0x17
        /*000a*/ 	.short	(.L_39 - .L_38)
.L_38:
        /*000c*/ 	.word	0x00000000
        /*0010*/ 	.short	0x0003
        /*0012*/ 	.short	0x0014
        /*0014*/ 	.byte	0x00, 0xf0, 0x11, 0x00


	//----- nvinfo : EIATTR_KPARAM_INFO
	.align		4
.L_39:
        /*0018*/ 	.byte	0x04, 0x17
        /*001a*/ 	.short	(.L_41 - .L_40)
.L_40:
        /*001c*/ 	.word	0x00000000
        /*0020*/ 	.short	0x0002
        /*0022*/ 	.short	0x0010
        /*0024*/ 	.byte	0x00, 0xf0, 0x11, 0x00


	//----- nvinfo : EIATTR_KPARAM_INFO
	.align		4
.L_41:
        /*0028*/ 	.byte	0x04, 0x17
        /*002a*/ 	.short	(.L_43 - .L_42)
.L_42:
        /*002c*/ 	.word	0x00000000
        /*0030*/ 	.short	0x0001
        /*0032*/ 	.short	0x0008
        /*0034*/ 	.byte	0x00, 0xf5, 0x21, 0x00


	//----- nvinfo : EIATTR_KPARAM_INFO
	.align		4
.L_43:
        /*0038*/ 	.byte	0x04, 0x17
        /*003a*/ 	.short	(.L_45 - .L_44)
.L_44:
        /*003c*/ 	.word	0x00000000
        /*0040*/ 	.short	0x0000
        /*0042*/ 	.short	0x0000
        /*0044*/ 	.byte	0x00, 0xf5, 0x21, 0x00


	//----- nvinfo : EIATTR_SPARSE_MMA_MASK
	.align		4
.L_45:
        /*0048*/ 	.byte	0x03, 0x50
        /*004a*/ 	.short	0x0000


	//----- nvinfo : EIATTR_MAXREG_COUNT
	.align		4
        /*004c*/ 	.byte	0x03, 0x1b
        /*004e*/ 	.short	0x00ff


	//----- nvinfo : EIATTR_MERCURY_ISA_VERSION
	.align		4
        /*0050*/ 	.byte	0x03, 0x5f
        /*0052*/ 	.short	0x0101


	//----- nvinfo : EIATTR_VRC_CTA_INIT_COUNT
	.align		4
        /*0054*/ 	.byte	0x02, 0x4a
	.zero		1
	.zero		1


	//----- nvinfo : EIATTR_EXIT_INSTR_OFFSETS
	.align		4
        /*0058*/ 	.byte	0x04, 0x1c
        /*005a*/ 	.short	(.L_47 - .L_46)


	//   ....[0]....
.L_46:
        /*005c*/ 	.word	0x000000c0


	//   ....[1]....
        /*0060*/ 	.word	0x000006b0


	//----- nvinfo : EIATTR_CBANK_PARAM_SIZE
	.align		4
.L_47:
        /*0064*/ 	.byte	0x03, 0x19
        /*0066*/ 	.short	0x0018


	//----- nvinfo : EIATTR_PARAM_CBANK
	.align		4
        /*0068*/ 	.byte	0x04, 0x0a
        /*006a*/ 	.short	(.L_49 - .L_48)
	.align		4
.L_48:
        /*006c*/ 	.word	index@(.nv.constant0.median_filter_3x3)
        /*0070*/ 	.short	0x0380
        /*0072*/ 	.short	0x0018


	//----- nvinfo : EIATTR_SW_WAR
	.align		4
.L_49:
        /*0074*/ 	.byte	0x04, 0x36
        /*0076*/ 	.short	(.L_51 - .L_50)
.L_50:
        /*0078*/ 	.word	0x00000008
.L_51:


//--------------------- .nv.info.bilateral_filter --------------------------
	.section	.nv.info.bilateral_filter,"",@"SHT_CUDA_INFO"
	.sectionflags	@""
	.align	4


	//----- nvinfo : EIATTR_CUDA_API_VERSION
	.align		4
        /*0000*/ 	.byte	0x04, 0x37
        /*0002*/ 	.short	(.L_53 - .L_52)
.L_52:
        /*0004*/ 	.word	0x00000082


	//----- nvinfo : EIATTR_KPARAM_INFO
	.align		4
.L_53:
        /*0008*/ 	.byte	0x04, 0x17
        /*000a*/ 	.short	(.L_55 - .L_54)
.L_54:
        /*000c*/ 	.word	0x00000000
        /*0010*/ 	.short	0x0006
        /*0012*/ 	.short	0x0020
        /*0014*/ 	.byte	0x00, 0xf0, 0x11, 0x00


	//----- nvinfo : EIATTR_KPARAM_INFO
	.align		4
.L_55:
        /*0018*/ 	.byte	0x04, 0x17
        /*001a*/ 	.short	(.L_57 - .L_56)
.L_56:
        /*001c*/ 	.word	0x00000000
        /*0020*/ 	.short	0x0005
        /*0022*/ 	.short	0x001c
        /*0024*/ 	.byte	0x00, 0xf0, 0x11, 0x00


	//----- nvinfo : EIATTR_KPARAM_INFO
	.align		4
.L_57:
        /*0028*/ 	.byte	0x04, 0x17
        /*002a*/ 	.short	(.L_59 - .L_58)
.L_58:
        /*002c*/ 	.word	0x00000000
        /*0030*/ 	.short	0x0004
        /*0032*/ 	.short	0x0018
        /*0034*/ 	.byte	0x00, 0xf0, 0x11, 0x00


	//----- nvinfo : EIATTR_KPARAM_INFO
	.align		4
.L_59:
        /*0038*/ 	.byte	0x04, 0x17
        /*003a*/ 	.short	(.L_61 - .L_60)
.L_60:
        /*003c*/ 	.word	0x00000000
        /*0040*/ 	.short	0x0003
        /*0042*/ 	.short	0x0014
        /*0044*/ 	.byte	0x00, 0xf0, 0x11, 0x00


	//----- nvinfo : EIATTR_KPARAM_INFO
	.align		4
.L_61:
        /*0048*/ 	.byte	0x04, 0x17
        /*004a*/ 	.short	(.L_63 - .L_62)
.L_62:
        /*004c*/ 	.word	0x00000000
        /*0050*/ 	.short	0x0002
        /*0052*/ 	.short	0x0010
        /*0054*/ 	.byte	0x00, 0xf0, 0x11, 0x00


	//----- nvinfo : EIATTR_KPARAM_INFO
	.align		4
.L_63:
        /*0058*/ 	.byte	0x04, 0x17
        /*005a*/ 	.short	(.L_65 - .L_64)
.L_64:
        /*005c*/ 	.word	0x00000000
        /*0060*/ 	.short	0x0001
        /*0062*/ 	.short	0x0008
        /*0064*/ 	.byte	0x00, 0xf5, 0x21, 0x00


	//----- nvinfo : EIATTR_KPARAM_INFO
	.align		4
.L_65:
        /*0068*/ 	.byte	0x04, 0x17
        /*006a*/ 	.short	(.L_67 - .L_66)
.L_66:
        /*006c*/ 	.word	0x00000000
        /*0070*/ 	.short	0x0000
        /*0072*/ 	.short	0x0000
        /*0074*/ 	.byte	0x00, 0xf5, 0x21, 0x00


	//----- nvinfo : EIATTR_SPARSE_MMA_MASK
	.align		4
.L_67:
        /*0078*/ 	.byte	0x03, 0x50
        /*007a*/ 	.short	0x0000


	//----- nvinfo : EIATTR_MAXREG_COUNT
	.align		4
        /*007c*/ 	.byte	0x03, 0x1b
        /*007e*/ 	.short	0x00ff


	//----- nvinfo : EIATTR_MERCURY_ISA_VERSION
	.align		4
        /*0080*/ 	.byte	0x03, 0x5f
        /*0082*/ 	.short	0x0101


	//----- nvinfo : EIATTR_VRC_CTA_INIT_COUNT
	.align		4
        /*0084*/ 	.byte	0x02, 0x4a
	.zero		1
	.zero		1


	//----- nvinfo : EIATTR_EXIT_INSTR_OFFSETS
	.align		4
        /*0088*/ 	.byte	0x04, 0x1c
        /*008a*/ 	.short	(.L_69 - .L_68)


	//   ....[0]....
.L_68:
        /*008c*/ 	.word	0x000000c0


	//   ....[1]....
        /*0090*/ 	.word	0x000017e0


	//----- nvinfo : EIATTR_CRS_STACK_SIZE
	.align		4
.L_69:
        /*0094*/ 	.byte	0x04, 0x1e
        /*0096*/ 	.short	(.L_71 - .L_70)
.L_70:
        /*0098*/ 	.word	0x00000000


	//----- nvinfo : EIATTR_CBANK_PARAM_SIZE
	.align		4
.L_71:
        /*009c*/ 	.byte	0x03, 0x19
        /*009e*/ 	.short	0x0024


	//----- nvinfo : EIATTR_PARAM_CBANK
	.align		4
        /*00a0*/ 	.byte	0x04, 0x0a
        /*00a2*/ 	.short	(.L_73 - .L_72)
	.align		4
.L_72:
        /*00a4*/ 	.word	index@(.nv.constant0.bilateral_filter)
        /*00a8*/ 	.short	0x0380
        /*00aa*/ 	.short	0x0024


	//----- nvinfo : EIATTR_SW_WAR
	.align		4
.L_73:
        /*00ac*/ 	.byte	0x04, 0x36
        /*00ae*/ 	.short	(.L_75 - .L_74)
.L_74:
        /*00b0*/ 	.word	0x00000008
.L_75:


//--------------------- .nv.callgraph             --------------------------
	.section	.nv.callgraph,"",@"SHT_CUDA_CALLGRAPH"
	.align	4
	.sectionentsize	8
	.align		4
        /*0000*/ 	.word	0x00000000
	.align		4
        /*0004*/ 	.word	0xffffffff
	.align		4
        /*0008*/ 	.word	0x00000000
	.align		4
        /*000c*/ 	.word	0xfffffffe
	.align		4
        /*0010*/ 	.word	0x00000000
	.align		4
        /*0014*/ 	.word	0xfffffffd
	.align		4
        /*0018*/ 	.word	0x00000000
	.align		4
        /*001c*/ 	.word	0xfffffffc


//--------------------- .text.gaussian_blur_5x5   --------------------------
	.section	.text.gaussian_blur_5x5,"ax",@progbits
	.align	128
        .global         gaussian_blur_5x5
        .type           gaussian_blur_5x5,@function
        .size           gaussian_blur_5x5,(.L_x_38 - gaussian_blur_5x5)
        .other          gaussian_blur_5x5,@"STO_CUDA_ENTRY STV_DEFAULT"
gaussian_blur_5x5:
.text.gaussian_blur_5x5:
[----:B------:R-:W-:Y:S01]  /*0000*/  LDC R1, c[0x0][0x37c] ;  /* 0x0000df00ff017b82 */ /* 0x000fe20000000800 */
[----:B------:R-:W0:Y:S07]  /*0010*/  S2R R7, SR_TID.Y ;  /* 0x0000000000077919 */ /* 0x000e2e0000002200 */
[----:B------:R-:W1:Y:S01]  /*0020*/  LDC R0, c[0x0][0x360] ;  /* 0x0000d800ff007b82 */ /* 0x000e620000000800 */
[----:B------:R-:W1:Y:S07]  /*0030*/  S2R R3, SR_TID.X ;  /* 0x0000000000037919 */ /* 0x000e6e0000002100 */
[----:B------:R-:W0:Y:S08]  /*0040*/  S2UR UR5, SR_CTAID.Y ;  /* 0x00000000000579c3 */ /* 0x000e300000002600 */
[----:B------:R-:W0:Y:S08]  /*0050*/  LDC R2, c[0x0][0x364] ;  /* 0x0000d900ff027b82 */ /* 0x000e300000000800 */
[----:B------:R-:W1:Y:S08]  /*0060*/  S2UR UR4, SR_CTAID.X ;  /* 0x00000000000479c3 */ /* 0x000e700000002500 */
[----:B------:R-:W2:Y:S01]  /*0070*/  LDC.64 R4, c[0x0][0x390] ;  /* 0x0000e400ff047b82 */ /* 0x000ea20000000a00 */
[----:B0-----:R-:W-:-:S02]  /*0080*/  IMAD R2, R2, UR5, R7 ;  /* 0x0000000502027c24 */ /* 0x001fc4000f8e0207 */
[----:B-1----:R-:W-:-:S03]  /*0090*/  IMAD R0, R0, UR4, R3 ;  /* 0x0000000400007c24 */ /* 0x002fc6000f8e0203 */
[----:B--2---:R-:W-:-:S04]  /*00a0*/  ISETP.GE.AND P0, PT, R2, R5, PT ;  /* 0x000000050200720c */ /* 0x004fc80003f06270 */
[----:B------:R-:W-:-:S13]  /*00b0*/  ISETP.GE.OR P0, PT, R0, R4, P0 ;  /* 0x000000040000720c */ /* 0x000fda0000706670 */
[----:B------:R-:W-:Y:S05]  /*00c0*/  @P0 EXIT ;  /* 0x000000000000094d */ /* 0x000fea0003800000 */
[----:B------:R-:W0:Y:S01]  /*00d0*/  LDCU.128 UR8, c[0x0][0x380] ;  /* 0x00007000ff0877ac */ /* 0x000e220008000c00 */
[----:B------:R-:W-:Y:S01]  /*00e0*/  VIADD R26, R4, 0xffffffff ;  /* 0xffffffff041a7836 */ /* 0x000fe20000000000 */
[C---:B------:R-:W-:Y:S01]  /*00f0*/  VIMNMX R3, PT, PT, R0.reuse, -0x1, !PT ;  /* 0xffffffff00037848 */ /* 0x040fe20007fe0100 */
[----:B------:R-:W-:Y:S01]  /*0100*/  VIADD R16, R5, 0xffffffff ;  /* 0xffffffff05107836 */ /* 0x000fe20000000000 */
[----:B------:R-:W-:Y:S01]  /*0110*/  VIMNMX R15, PT, PT, R0, -0x2, !PT ;  /* 0xfffffffe000f7848 */ /* 0x000fe20007fe0100 */
[----:B------:R-:W1:Y:S01]  /*0120*/  LDCU.64 UR4, c[0x0][0x358] ;  /* 0x00006b00ff0477ac */ /* 0x000e620008000a00 */
[--C-:B------:R-:W-:Y:S01]  /*0130*/  VIADDMNMX R22, R3, 0x1, R26.reuse, PT ;  /* 0x0000000103167846 */ /* 0x100fe2000380011a */
[----:B------:R-:W-:Y:S01]  /*0140*/  VIADD R23, R4, 0xffffffff ;  /* 0xffffffff04177836 */ /* 0x000fe20000000000 */
[----:B------:R-:W-:Y:S02]  /*0150*/  VIMNMX.U32 R9, PT, PT, R2, R16, PT ;  /* 0x0000001002097248 */ /* 0x000fe40003fe0000 */
[----:B------:R-:W-:-:S02]  /*0160*/  VIADDMNMX R15, R15, 0x2, R26, PT ;  /* 0x000000020f0f7846 */ /* 0x000fc4000380011a */
[----:B------:R-:W-:Y:S01]  /*0170*/  VIMNMX R6, PT, PT, RZ, R0, !PT ;  /* 0x00000000ff067248 */ /* 0x000fe20007fe0100 */
[CC--:B------:R-:W-:Y:S01]  /*0180*/  IMAD R3, R9.reuse, R4.reuse, R22 ;  /* 0x0000000409037224 */ /* 0x0c0fe200078e0216 */
[----:B------:R-:W-:Y:S01]  /*0190*/  VIADDMNMX.U32 R17, R2, 0x2, R16, PT ;  /* 0x0000000202117846 */ /* 0x000fe20003800010 */
[----:B------:R-:W-:Y:S01]  /*01a0*/  IMAD R5, R9, R4, R15 ;  /* 0x0000000409057224 */ /* 0x000fe200078e020f */
[----:B------:R-:W-:Y:S02]  /*01b0*/  VIMNMX R7, PT, PT, R23, R6, PT ;  /* 0x0000000617077248 */ /* 0x000fe40003fe0100 */
[----:B0-----:R-:W-:Y:S02]  /*01c0*/  IADD3 R18, P0, PT, R3, UR8, RZ ;  /* 0x0000000803127c10 */ /* 0x001fe4000ff1e0ff */
[----:B------:R-:W-:Y:S02]  /*01d0*/  IADD3 R10, P1, PT, R5, UR8, RZ ;  /* 0x00000008050a7c10 */ /* 0x000fe4000ff3e0ff */
[----:B------:R-:W-:-:S02]  /*01e0*/  LEA.HI.X.SX32 R19, R3, UR9, 0x1, P0 ;  /* 0x0000000903137c11 */ /* 0x000fc400080f0eff */
[----:B------:R-:W-:Y:S02]  /*01f0*/  VIADDMNMX.U32 R3, R2, 0x1, R16, PT ;  /* 0x0000000102037846 */ /* 0x000fe40003800010 */
[----:B------:R-:W-:Y:S01]  /*0200*/  LEA.HI.X.SX32 R11, R5, UR9, 0x1, P1 ;  /* 0x00000009050b7c11 */ /* 0x000fe200088f0eff */
[-CC-:B------:R-:W-:Y:S01]  /*0210*/  IMAD R6, R17, R4.reuse, R7.reuse ;  /* 0x0000000411067224 */ /* 0x180fe200078e0207 */
[----:B-1----:R-:W2:Y:S01]  /*0220*/  LDG.E.U8.CONSTANT R27, desc[UR4][R18.64] ;  /* 0x00000004121b7981 */ /* 0x002ea2000c1e9100 */
[----:B------:R-:W-:-:S03]  /*0230*/  IMAD R5, R3, R4, R7 ;  /* 0x0000000403057224 */ /* 0x000fc600078e0207 */
[----:B------:R0:W2:Y:S01]  /*0240*/  LDG.E.U8.CONSTANT R11, desc[UR4][R10.64] ;  /* 0x000000040a0b7981 */ /* 0x0000a2000c1e9100 */
[C---:B------:R-:W-:Y:S02]  /*0250*/  IADD3 R12, P1, PT, R6.reuse, UR8, RZ ;  /* 0x00000008060c7c10 */ /* 0x040fe4000ff3e0ff */
[C---:B------:R-:W-:Y:S02]  /*0260*/  IADD3 R20, P0, PT, R5.reuse, UR8, RZ ;  /* 0x0000000805147c10 */ /* 0x040fe4000ff1e0ff */
[----:B------:R-:W-:Y:S02]  /*0270*/  LEA.HI.X.SX32 R13, R6, UR9, 0x1, P1 ;  /* 0x00000009060d7c11 */ /* 0x000fe400088f0eff */
[----:B------:R-:W-:-:S03]  /*0280*/  LEA.HI.X.SX32 R21, R5, UR9, 0x1, P0 ;  /* 0x0000000905157c11 */ /* 0x000fc600080f0eff */
[----:B------:R-:W3:Y:S04]  /*0290*/  LDG.E.U8.CONSTANT R25, desc[UR4][R12.64] ;  /* 0x000000040c197981 */ /* 0x000ee8000c1e9100 */
[----:B------:R1:W3:Y:S01]  /*02a0*/  LDG.E.U8.CONSTANT R24, desc[UR4][R20.64] ;  /* 0x0000000414187981 */ /* 0x0002e2000c1e9100 */
[----:B------:R-:W-:Y:S02]  /*02b0*/  VIMNMX.U32 R5, PT, PT, R2, 0x1, !PT ;  /* 0x0000000102057848 */ /* 0x000fe40007fe0000 */
[----:B------:R-:W-:Y:S02]  /*02c0*/  VIMNMX R6, PT, PT, R0, 0x2, !PT ;  /* 0x0000000200067848 */ /* 0x000fe40007fe0100 */
[----:B------:R-:W-:Y:S02]  /*02d0*/  VIADDMNMX.U32 R14, R5, 0xffffffff, R16, PT ;  /* 0xffffffff050e7846 */ /* 0x000fe40003800010 */
[----:B------:R-:W-:-:S02]  /*02e0*/  VIADDMNMX R5, R6, 0xfffffffe, R23, PT ;  /* 0xfffffffe06057846 */ /* 0x000fc40003800117 */
[----:B0-----:R-:W-:Y:S01]  /*02f0*/  VIMNMX R10, PT, PT, R0, 0x1, !PT ;  /* 0x00000001000a7848 */ /* 0x001fe20007fe0100 */
[-C--:B------:R-:W-:Y:S02]  /*0300*/  IMAD R8, R14, R4.reuse, R7 ;  /* 0x000000040e087224 */ /* 0x080fe400078e0207 */
[-C--:B------:R-:W-:Y:S01]  /*0310*/  IMAD R6, R9, R4.reuse, R5 ;  /* 0x0000000409067224 */ /* 0x080fe200078e0205 */
[----:B------:R-:W-:Y:S01]  /*0320*/  VIADDMNMX R10, R10, 0xffffffff, R23, PT ;  /* 0xffffffff0a0a7846 */ /* 0x000fe20003800117 */
[CC--:B------:R-:W-:Y:S01]  /*0330*/  IMAD R22, R3.reuse, R4.reuse, R22 ;  /* 0x0000000403167224 */ /* 0x0c0fe200078e0216 */
[----:B------:R-:W-:Y:S01]  /*0340*/  IADD3 R18, P0, PT, R8, UR8, RZ ;  /* 0x0000000808127c10 */ /* 0x000fe2000ff1e0ff */
[-C--:B------:R-:W-:Y:S01]  /*0350*/  IMAD R15, R3, R4.reuse, R15 ;  /* 0x00000004030f7224 */ /* 0x080fe200078e020f */
[----:B-1----:R-:W-:Y:S01]  /*0360*/  IADD3 R20, P1, PT, R6, UR8, RZ ;  /* 0x0000000806147c10 */ /* 0x002fe2000ff3e0ff */
[----:B------:R-:W-:Y:S01]  /*0370*/  IMAD R3, R9, R4, R7 ;  /* 0x0000000409037224 */ /* 0x000fe200078e0207 */
[----:B------:R-:W-:-:S02]  /*0380*/  VIMNMX.U32 R13, PT, PT, R2, 0x2, !PT ;  /* 0x00000002020d7848 */ /* 0x000fc40007fe0000 */
[----:B------:R-:W-:Y:S02]  /*0390*/  LEA.HI.X.SX32 R19, R8, UR9, 0x1, P0 ;  /* 0x0000000908137c11 */ /* 0x000fe400080f0eff */
[----:B------:R-:W-:Y:S01]  /*03a0*/  LEA.HI.X.SX32 R21, R6, UR9, 0x1, P1 ;  /* 0x0000000906157c11 */ /* 0x000fe200088f0eff */
[-C--:B------:R-:W-:Y:S01]  /*03b0*/  IMAD R6, R9, R4.reuse, R10 ;  /* 0x0000000409067224 */ /* 0x080fe200078e020a */
[----:B------:R-:W-:Y:S01]  /*03c0*/  VIADDMNMX.U32 R12, R13, 0xfffffffe, R16, PT ;  /* 0xfffffffe0d0c7846 */ /* 0x000fe20003800010 */
[----:B------:R0:W4:Y:S01]  /*03d0*/  LDG.E.U8.CONSTANT R18, desc[UR4][R18.64] ;  /* 0x0000000412127981 */ /* 0x000122000c1e9100 */
[C---:B------:R-:W-:Y:S02]  /*03e0*/  IADD3 R8, P1, PT, R3.reuse, UR8, RZ ;  /* 0x0000000803087c10 */ /* 0x040fe4000ff3e0ff */
[----:B------:R-:W-:Y:S01]  /*03f0*/  IADD3 R28, P0, PT, R6, UR8, RZ ;  /* 0x00000008061c7c10 */ /* 0x000fe2000ff1e0ff */
[----:B------:R-:W4:Y:S01]  /*0400*/  LDG.E.U8.CONSTANT R21, desc[UR4][R20.64] ;  /* 0x0000000414157981 */ /* 0x000f22000c1e9100 */
[----:B------:R-:W-:Y:S01]  /*0410*/  LEA.HI.X.SX32 R9, R3, UR9, 0x1, P1 ;  /* 0x0000000903097c11 */ /* 0x000fe200088f0eff */
[----:B------:R-:W-:Y:S01]  /*0420*/  IMAD R3, R12, R4, R10 ;  /* 0x000000040c037224 */ /* 0x000fe200078e020a */
[----:B------:R-:W-:-:S02]  /*0430*/  LEA.HI.X.SX32 R29, R6, UR9, 0x1, P0 ;  /* 0x00000009061d7c11 */ /* 0x000fc400080f0eff */
[----:B0-----:R-:W-:-:S03]  /*0440*/  VIMNMX R19, PT, PT, R0, -0x2, !PT ;  /* 0xfffffffe00137848 */ /* 0x001fc60007fe0100 */
[----:B------:R-:W5:Y:S04]  /*0450*/  LDG.E.U8.CONSTANT R13, desc[UR4][R28.64] ;  /* 0x000000041c0d7981 */ /* 0x000f68000c1e9100 */
[----:B------:R0:W5:Y:S02]  /*0460*/  LDG.E.U8.CONSTANT R20, desc[UR4][R8.64] ;  /* 0x0000000408147981 */ /* 0x000164000c1e9100 */
[----:B0-----:R-:W-:-:S04]  /*0470*/  IADD3 R8, P0, PT, R3, UR8, RZ ;  /* 0x0000000803087c10 */ /* 0x001fc8000ff1e0ff */
[----:B------:R-:W-:Y:S01]  /*0480*/  LEA.HI.X.SX32 R9, R3, UR9, 0x1, P0 ;  /* 0x0000000903097c11 */ /* 0x000fe200080f0eff */
[----:B------:R-:W-:Y:S01]  /*0490*/  IMAD R3, R12, R4, R5 ;  /* 0x000000040c037224 */ /* 0x000fe200078e0205 */
[----:B------:R-:W-:-:S03]  /*04a0*/  VIADDMNMX R19, R19, 0x2, R23, PT ;  /* 0x0000000213137846 */ /* 0x000fc60003800117 */
[----:B------:R0:W5:Y:S02]  /*04b0*/  LDG.E.U8.CONSTANT R6, desc[UR4][R8.64] ;  /* 0x0000000408067981 */ /* 0x000164000c1e9100 */
[----:B------:R-:W-:Y:S01]  /*04c0*/  IMAD R28, R12, R4, R19 ;  /* 0x000000040c1c7224 */ /* 0x000fe200078e0213 */
[----:B0-----:R-:W-:-:S04]  /*04d0*/  IADD3 R8, P0, PT, R3, UR8, RZ ;  /* 0x0000000803087c10 */ /* 0x001fc8000ff1e0ff */
[----:B------:R-:W-:-:S05]  /*04e0*/  LEA.HI.X.SX32 R9, R3, UR9, 0x1, P0 ;  /* 0x0000000903097c11 */ /* 0x000fca00080f0eff */
[----:B------:R0:W5:Y:S02]  /*04f0*/  LDG.E.U8.CONSTANT R3, desc[UR4][R8.64] ;  /* 0x0000000408037981 */ /* 0x000164000c1e9100 */
[----:B0-----:R-:W-:-:S04]  /*0500*/  IADD3 R8, P0, PT, R28, UR8, RZ ;  /* 0x000000081c087c10 */ /* 0x001fc8000ff1e0ff */
[----:B------:R-:W-:Y:S01]  /*0510*/  LEA.HI.X.SX32 R9, R28, UR9, 0x1, P0 ;  /* 0x000000091c097c11 */ /* 0x000fe200080f0eff */
[----:B------:R-:W-:Y:S01]  /*0520*/  IMAD R28, R17, R4, R5 ;  /* 0x00000004111c7224 */ /* 0x000fe200078e0205 */
[----:B--2---:R-:W-:-:S03]  /*0530*/  PRMT R27, R11, 0x3340, R27 ;  /* 0x000033400b1b7816 */ /* 0x004fc6000000001b */
[----:B------:R0:W2:Y:S02]  /*0540*/  LDG.E.U8.CONSTANT R11, desc[UR4][R8.64] ;  /* 0x00000004080b7981 */ /* 0x0000a4000c1e9100 */
[----:B0-----:R-:W-:-:S04]  /*0550*/  IADD3 R8, P0, PT, R28, UR8, RZ ;  /* 0x000000081c087c10 */ /* 0x001fc8000ff1e0ff */
[----:B------:R-:W-:Y:S02]  /*0560*/  LEA.HI.X.SX32 R9, R28, UR9, 0x1, P0 ;  /* 0x000000091c097c11 */ /* 0x000fe400080f0eff */
[----:B---3--:R-:W-:-:S03]  /*0570*/  PRMT R25, R25, 0x3340, R24 ;  /* 0x0000334019197816 */ /* 0x008fc60000000018 */
[----:B------:R0:W3:Y:S01]  /*0580*/  LDG.E.U8.CONSTANT R24, desc[UR4][R8.64] ;  /* 0x0000000408187981 */ /* 0x0000e2000c1e9100 */
[----:B------:R-:W-:Y:S02]  /*0590*/  VIMNMX R28, PT, PT, R0, -0x1, !PT ;  /* 0xffffffff001c7848 */ /* 0x000fe40007fe0100 */
[----:B------:R-:W-:Y:S01]  /*05a0*/  PRMT R25, R25, 0x5410, R27 ;  /* 0x0000541019197816 */ /* 0x000fe2000000001b */
[-C--:B------:R-:W-:Y:S01]  /*05b0*/  IMAD R7, R12, R4.reuse, R7 ;  /* 0x000000040c077224 */ /* 0x080fe200078e0207 */
[----:B------:R-:W-:Y:S02]  /*05c0*/  VIADDMNMX.U32 R16, R2, 0x1, R16, PT ;  /* 0x0000000102107846 */ /* 0x000fe40003800010 */
[----:B0-----:R-:W-:Y:S02]  /*05d0*/  VIADDMNMX R9, R28, 0x1, R23, PT ;  /* 0x000000011c097846 */ /* 0x001fe40003800117 */
[----:B------:R-:W-:Y:S01]  /*05e0*/  VIMNMX R23, PT, PT, R0, 0x1, !PT ;  /* 0x0000000100177848 */ /* 0x000fe20007fe0100 */
[----:B------:R-:W-:Y:S01]  /*05f0*/  UMOV UR6, 0x1a071a07 ;  /* 0x1a071a0700067882 */ /* 0x000fe20000000000 */
[----:B------:R-:W-:-:S02]  /*0600*/  IMAD R10, R14, R4, R10 ;  /* 0x000000040e0a7224 */ /* 0x000fc400078e020a */
[-CC-:B------:R-:W-:Y:S01]  /*0610*/  IMAD R8, R12, R4.reuse, R9.reuse ;  /* 0x000000040c087224 */ /* 0x180fe200078e0209 */
[----:B------:R-:W-:Y:S01]  /*0620*/  VIADDMNMX R26, R23, 0xffffffff, R26, PT ;  /* 0xffffffff171a7846 */ /* 0x000fe2000380011a */
[CC--:B------:R-:W-:Y:S02]  /*0630*/  IMAD R12, R14.reuse, R4.reuse, R9 ;  /* 0x000000040e0c7224 */ /* 0x0c0fe400078e0209 */
[CC--:B------:R-:W-:Y:S02]  /*0640*/  IMAD R19, R14.reuse, R4.reuse, R19 ;  /* 0x000000040e137224 */ /* 0x0c0fe400078e0213 */
[-CC-:B------:R-:W-:Y:S01]  /*0650*/  IMAD R14, R14, R4.reuse, R5.reuse ;  /* 0x000000040e0e7224 */ /* 0x180fe200078e0205 */
[----:B------:R-:W-:Y:S01]  /*0660*/  VIMNMX R28, PT, PT, R0, -0x2, !PT ;  /* 0xfffffffe001c7848 */ /* 0x000fe20007fe0100 */
[CC--:B------:R-:W-:Y:S02]  /*0670*/  IMAD R9, R16.reuse, R4.reuse, R5 ;  /* 0x0000000410097224 */ /* 0x0c0fe400078e0205 */
[----:B------:R-:W-:-:S02]  /*0680*/  IMAD R16, R16, R4, R26 ;  /* 0x0000000410107224 */ /* 0x000fc400078e021a */
[----:B------:R-:W-:Y:S01]  /*0690*/  IMAD R5, R17, R4, R26 ;  /* 0x0000000411057224 */ /* 0x000fe200078e021a */
[----:B------:R-:W-:-:S04]  /*06a0*/  IADD3 R26, P1, PT, R14, UR8, RZ ;  /* 0x000000080e1a7c10 */ /* 0x000fc8000ff3e0ff */
[----:B------:R-:W-:Y:S01]  /*06b0*/  LEA.HI.X.SX32 R27, R14, UR9, 0x1, P1 ;  /* 0x000000090e1b7c11 */ /* 0x000fe200088f0eff */
[----:B---3--:R-:W-:Y:S01]  /*06c0*/  IDP.4A.U8.U8 R23, R25, UR6, R24 ;  /* 0x0000000619177c26 */ /* 0x008fe20008000018 */
[----:B------:R-:W-:Y:S01]  /*06d0*/  VIMNMX R24, PT, PT, R0, -0x1, !PT ;  /* 0xffffffff00187848 */ /* 0x000fe20007fe0100 */
[----:B------:R-:W-:-:S05]  /*06e0*/  VIADD R25, R4, 0xffffffff ;  /* 0xffffffff04197836 */ /* 0x000fca0000000000 */
[--C-:B------:R-:W-:Y:S02]  /*06f0*/  VIADDMNMX R24, R24, 0x1, R25.reuse, PT ;  /* 0x0000000118187846 */ /* 0x100fe40003800119 */
[----:B------:R-:W-:Y:S02]  /*0700*/  VIADDMNMX R25, R28, 0x2, R25, PT ;  /* 0x000000021c197846 */ /* 0x000fe40003800119 */
[----:B------:R-:W-:Y:S01]  /*0710*/  IADD3 R28, P0, PT, R7, UR8, RZ ;  /* 0x00000008071c7c10 */ /* 0x000fe2000ff1e0ff */
[----:B------:R-:W-:-:S03]  /*0720*/  IMAD R24, R17, R4, R24 ;  /* 0x0000000411187224 */ /* 0x000fc600078e0218 */
[----:B------:R-:W-:Y:S02]  /*0730*/  LEA.HI.X.SX32 R29, R7, UR9, 0x1, P0 ;  /* 0x00000009071d7c11 */ /* 0x000fe400080f0eff */
[----:B------:R0:W3:Y:S01]  /*0740*/  LDG.E.U8.CONSTANT R7, desc[UR4][R26.64] ;  /* 0x000000041a077981 */ /* 0x0000e2000c1e9100 */
[----:B------:R-:W-:-:S03]  /*0750*/  IMAD R17, R17, R4, R25 ;  /* 0x0000000411117224 */ /* 0x000fc600078e0219 */
[----:B------:R1:W3:Y:S01]  /*0760*/  LDG.E.U8.CONSTANT R25, desc[UR4][R28.64] ;  /* 0x000000041c197981 */ /* 0x0002e2000c1e9100 */
[C---:B0-----:R-:W-:Y:S02]  /*0770*/  IADD3 R26, P1, PT, R9.reuse, UR8, RZ ;  /* 0x00000008091a7c10 */ /* 0x041fe4000ff3e0ff */
[C---:B-1----:R-:W-:Y:S02]  /*0780*/  IADD3 R28, P0, PT, R12.reuse, UR8, RZ ;  /* 0x000000080c1c7c10 */ /* 0x042fe4000ff1e0ff */
[----:B------:R-:W-:Y:S02]  /*0790*/  LEA.HI.X.SX32 R27, R9, UR9, 0x1, P1 ;  /* 0x00000009091b7c11 */ /* 0x000fe400088f0eff */
[----:B------:R-:W-:-:S03]  /*07a0*/  LEA.HI.X.SX32 R29, R12, UR9, 0x1, P0 ;  /* 0x000000090c1d7c11 */ /* 0x000fc600080f0eff */
[----:B------:R0:W3:Y:S01]  /*07b0*/  LDG.E.U8.CONSTANT R12, desc[UR4][R26.64] ;  /* 0x000000041a0c7981 */ /* 0x0000e2000c1e9100 */
[----:B------:R-:W-:-:S03]  /*07c0*/  IADD3 R14, P1, PT, R15, UR8, RZ ;  /* 0x000000080f0e7c10 */ /* 0x000fc6000ff3e0ff */
[----:B------:R-:W3:Y:S01]  /*07d0*/  LDG.E.U8.CONSTANT R9, desc[UR4][R28.64] ;  /* 0x000000041c097981 */ /* 0x000ee2000c1e9100 */
[----:B------:R-:W-:Y:S02]  /*07e0*/  LEA.HI.X.SX32 R15, R15, UR9, 0x1, P1 ;  /* 0x000000090f0f7c11 */ /* 0x000fe400088f0eff */
[----:B0-----:R-:W-:-:S04]  /*07f0*/  IADD3 R26, P0, PT, R16, UR8, RZ ;  /* 0x00000008101a7c10 */ /* 0x001fc8000ff1e0ff */
[----:B------:R-:W-:Y:S02]  /*0800*/  LEA.HI.X.SX32 R27, R16, UR9, 0x1, P0 ;  /* 0x00000009101b7c11 */ /* 0x000fe400080f0eff */
[----:B------:R-:W-:-:S03]  /*0810*/  IADD3 R16, P1, PT, R17, UR8, RZ ;  /* 0x0000000811107c10 */ /* 0x000fc6000ff3e0ff */
[----:B------:R-:W3:Y:S01]  /*0820*/  LDG.E.U8.CONSTANT R26, desc[UR4][R26.64] ;  /* 0x000000041a1a7981 */ /* 0x000ee2000c1e9100 */
[----:B------:R-:W-:-:S05]  /*0830*/  LEA.HI.X.SX32 R17, R17, UR9, 0x1, P1 ;  /* 0x0000000911117c11 */ /* 0x000fca00088f0eff */
[----:B------:R-:W3:Y:S04]  /*0840*/  LDG.E.U8.CONSTANT R16, desc[UR4][R16.64] ;  /* 0x0000000410107981 */ /* 0x000ee8000c1e9100 */
[----:B------:R0:W3:Y:S02]  /*0850*/  LDG.E.U8.CONSTANT R27, desc[UR4][R14.64] ;  /* 0x000000040e1b7981 */ /* 0x0000e4000c1e9100 */
[----:B0-----:R-:W-:-:S04]  /*0860*/  IADD3 R14, P0, PT, R24, UR8, RZ ;  /* 0x00000008180e7c10 */ /* 0x001fc8000ff1e0ff */
[----:B------:R-:W-:-:S05]  /*0870*/  LEA.HI.X.SX32 R15, R24, UR9, 0x1, P0 ;  /* 0x00000009180f7c11 */ /* 0x000fca00080f0eff */
        /* <DEDUP_REMOVED lines=15> */
[----:B------:R-:W3:Y:S01]  /*0970*/  LDG.E.U8.CONSTANT R8, desc[UR4][R14.64] ;  /* 0x000000040e087981 */ /* 0x000ee2000c1e9100 */
[----:B----4-:R-:W-:Y:S02]  /*0980*/  PRMT R18, R21, 0x3340, R18 ;  /* 0x0000334015127816 */ /* 0x010fe40000000012 */
[----:B-----5:R-:W-:Y:S01]  /*0990*/  PRMT R13, R20, 0x3340, R13 ;  /* 0x00003340140d7816 */ /* 0x020fe2000000000d */
[----:B------:R-:W-:-:S03]  /*09a0*/  UMOV UR6, 0x1a071a29 ;  /* 0x1a071a2900067882 */ /* 0x000fc60000000000 */
[----:B------:R-:W-:-:S05]  /*09b0*/  PRMT R18, R13, 0x5410, R18 ;  /* 0x000054100d127816 */ /* 0x000fca0000000012 */
[----:B--2---:R-:W-:Y:S02]  /*09c0*/  IDP.4A.U8.U8 R11, R18, UR6, R11 ;  /* 0x00000006120b7c26 */ /* 0x004fe4000800000b */
[----:B------:R-:W-:Y:S02]  /*09d0*/  IMAD R3, R6, 0x4, R3 ;  /* 0x0000000406037824 */ /* 0x000fe400078e0203 */
[----:B------:R-:W-:-:S05]  /*09e0*/  IMAD R0, R2, R4, R0 ;  /* 0x0000000402007224 */ /* 0x000fca00078e0200 */
[----:B------:R-:W-:Y:S01]  /*09f0*/  IADD3 R2, P0, PT, R0, UR10, RZ ;  /* 0x0000000a00027c10 */ /* 0x000fe2000ff1e0ff */
[----:B---3--:R-:W-:-:S04]  /*0a00*/  IMAD R25, R25, 0x7, R16 ;  /* 0x0000000719197824 */ /* 0x008fc800078e0210 */
[----:B------:R-:W-:-:S04]  /*0a10*/  IMAD R24, R24, 0x4, R25 ;  /* 0x0000000418187824 */ /* 0x000fc800078e0219 */
[----:B------:R-:W-:-:S04]  /*0a20*/  IMAD.IADD R24, R23, 0x1, R24 ;  /* 0x0000000117187824 */ /* 0x000fc800078e0218 */
[----:B------:R-:W-:-:S04]  /*0a30*/  IMAD R24, R5, 0x4, R24 ;  /* 0x0000000405187824 */ /* 0x000fc800078e0218 */
[----:B------:R-:W-:-:S04]  /*0a40*/  IMAD R24, R27, 0x4, R24 ;  /* 0x000000041b187824 */ /* 0x000fc800078e0218 */
[----:B------:R-:W-:-:S04]  /*0a50*/  IMAD R17, R17, 0x10, R24 ;  /* 0x0000001011117824 */ /* 0x000fc800078e0218 */
[----:B------:R-:W-:-:S04]  /*0a60*/  IMAD R17, R26, 0x10, R17 ;  /* 0x000000101a117824 */ /* 0x000fc800078e0211 */
        /* <DEDUP_REMOVED lines=8> */
[----:B------:R-:W-:-:S04]  /*0af0*/  IMAD.HI.U32 R6, R3, -0x1fe1fe1f, RZ ;  /* 0xe01e01e103067827 */ /* 0x000fc800078e00ff */
[----:B------:R-:W-:-:S05]  /*0b00*/  IMAD.IADD R3, R3, 0x1, -R6 ;  /* 0x0000000103037824 */ /* 0x000fca00078e0a06 */
[----:B------:R-:W-:Y:S02]  /*0b10*/  LEA.HI R6, R3, R6, RZ, 0x1f ;  /* 0x0000000603067211 */ /* 0x000fe400078ff8ff */
[----:B------:R-:W-:Y:S02]  /*0b20*/  LEA.HI.X.SX32 R3, R0, UR11, 0x1, P0 ;  /* 0x0000000b00037c11 */ /* 0x000fe400080f0eff */
[----:B------:R-:W-:-:S05]  /*0b30*/  SHF.R.U32.HI R5, RZ, 0x8, R6 ;  /* 0x00000008ff057819 */ /* 0x000fca0000011606 */
[----:B------:R-:W-:Y:S01]  /*0b40*/  STG.E.U8 desc[UR4][R2.64], R5 ;  /* 0x0000000502007986 */ /* 0x000fe2000c101104 */
[----:B------:R-:W-:Y:S05]  /*0b50*/  EXIT ;  /* 0x000000000000794d */ /* 0x000fea0003800000 */
.L_x_0:
[----:B------:R-:W-:-:S00]  /*0b60*/  BRA `(.L_x_0) ;  /* 0xfffffffc00fc7947 */ /* 0x000fc0000383ffff */
[----:B------:R-:W-:-:S00]  /*0b70*/  NOP ;  /* 0x0000000000007918 */ /* 0x000fc00000000000 */
        /* <DEDUP_REMOVED lines=8> */
.L_x_38:


//--------------------- .text.median_filter_3x3   --------------------------
	.section	.text.median_filter_3x3,"ax",@progbits
	.align	128
        .global         median_filter_3x3
        .type           median_filter_3x3,@function
        .size           median_filter_3x3,(.L_x_39 - median_filter_3x3)
        .other          median_filter_3x3,@"STO_CUDA_ENTRY STV_DEFAULT"
median_filter_3x3:
.text.median_filter_3x3:
        /* <DEDUP_REMOVED lines=15> */
[----:B------:R-:W-:Y:S01]  /*00f0*/  VIMNMX R5, PT, PT, R3, 0x1, !PT ;  /* 0x0000000103057848 */ /* 0x000fe20007fe0100 */
[----:B------:R-:W-:Y:S01]  /*0100*/  VIADD R0, R12, 0xffffffff ;  /* 0xffffffff0c007836 */ /* 0x000fe20000000000 */
[----:B------:R-:W-:Y:S01]  /*0110*/  VIMNMX.U32 R2, PT, PT, R20, 0x1, !PT ;  /* 0x0000000114027848 */ /* 0x000fe20007fe0000 */
[----:B------:R-:W1:Y:S01]  /*0120*/  LDCU.64 UR4, c[0x0][0x358] ;  /* 0x00006b00ff0477ac */ /* 0x000e620008000a00 */
[----:B------:R-:W-:Y:S02]  /*0130*/  VIMNMX R9, PT, PT, RZ, R3, !PT ;  /* 0x00000003ff097248 */ /* 0x000fe40007fe0100 */
[----:B------:R-:W-:Y:S02]  /*0140*/  VIADDMNMX R5, R5, 0xffffffff, R0, PT ;  /* 0xffffffff05057846 */ /* 0x000fe40003800100 */
[----:B------:R-:W-:-:S02]  /*0150*/  VIADDMNMX.U32 R7, R2, 0xffffffff, R13, PT ;  /* 0xffffffff02077846 */ /* 0x000fc4000380000d */
[----:B------:R-:W-:Y:S02]  /*0160*/  VIMNMX R11, PT, PT, R3, -0x1, !PT ;  /* 0xffffffff030b7848 */ /* 0x000fe40007fe0100 */
[----:B------:R-:W-:Y:S01]  /*0170*/  VIMNMX R9, PT, PT, R0, R9, PT ;  /* 0x0000000900097248 */ /* 0x000fe20003fe0100 */
[-C--:B------:R-:W-:Y:S01]  /*0180*/  IMAD R4, R7, R12.reuse, R5 ;  /* 0x0000000c07047224 */ /* 0x080fe200078e0205 */
[----:B------:R-:W-:Y:S02]  /*0190*/  VIADDMNMX R19, R11, 0x1, R0, PT ;  /* 0x000000010b137846 */ /* 0x000fe40003800100 */
[C---:B------:R-:W-:Y:S01]  /*01a0*/  VIMNMX.U32 R0, PT, PT, R20.reuse, R13, PT ;  /* 0x0000000d14007248 */ /* 0x040fe20003fe0000 */
[CC--:B------:R-:W-:Y:S01]  /*01b0*/  IMAD R6, R7.reuse, R12.reuse, R9 ;  /* 0x0000000c07067224 */ /* 0x0c0fe200078e0209 */
[----:B------:R-:W-:Y:S01]  /*01c0*/  VIADDMNMX.U32 R2, R20, 0x1, R13, PT ;  /* 0x0000000114027846 */ /* 0x000fe2000380000d */
[-C--:B------:R-:W-:Y:S01]  /*01d0*/  IMAD R7, R7, R12.reuse, R19 ;  /* 0x0000000c07077224 */ /* 0x080fe200078e0213 */
[----:B0-----:R-:W-:Y:S01]  /*01e0*/  IADD3 R14, P0, PT, R4, UR8, RZ ;  /* 0x00000008040e7c10 */ /* 0x001fe2000ff1e0ff */
[-CC-:B------:R-:W-:Y:S01]  /*01f0*/  IMAD R10, R0, R12.reuse, R5.reuse ;  /* 0x0000000c000a7224 */ /* 0x180fe200078e0205 */
[----:B------:R-:W-:Y:S01]  /*0200*/  IADD3 R18, P1, PT, R6, UR8, RZ ;  /* 0x0000000806127c10 */ /* 0x000fe2000ff3e0ff */
[-C--:B------:R-:W-:Y:S01]  /*0210*/  IMAD R11, R2, R12.reuse, R5 ;  /* 0x0000000c020b7224 */ /* 0x080fe200078e0205 */
[----:B------:R-:W-:Y:S01]  /*0220*/  LEA.HI.X.SX32 R15, R4, UR9, 0x1, P0 ;  /* 0x00000009040f7c11 */ /* 0x000fe200080f0eff */
[CC--:B------:R-:W-:Y:S01]  /*0230*/  IMAD R21, R0.reuse, R12.reuse, R9 ;  /* 0x0000000c00157224 */ /* 0x0c0fe200078e0209 */
[----:B------:R-:W-:Y:S01]  /*0240*/  IADD3 R22, P0, PT, R7, UR8, RZ ;  /* 0x0000000807167c10 */ /* 0x000fe2000ff1e0ff */
[----:B------:R-:W-:-:S02]  /*0250*/  IMAD R13, R0, R12, R19 ;  /* 0x0000000c000d7224 */ /* 0x000fc400078e0213 */
[-C--:B------:R-:W-:Y:S01]  /*0260*/  IMAD R5, R2, R12.reuse, R19 ;  /* 0x0000000c02057224 */ /* 0x080fe200078e0213 */
[----:B------:R-:W-:Y:S01]  /*0270*/  LEA.HI.X.SX32 R19, R6, UR9, 0x1, P1 ;  /* 0x0000000906137c11 */ /* 0x000fe200088f0eff */
[----:B------:R-:W-:Y:S01]  /*0280*/  IMAD R17, R2, R12, R9 ;  /* 0x0000000c02117224 */ /* 0x000fe200078e0209 */
[C---:B------:R-:W-:Y:S01]  /*0290*/  IADD3 R6, P1, PT, R10.reuse, UR8, RZ ;  /* 0x000000080a067c10 */ /* 0x040fe2000ff3e0ff */
[----:B-1----:R0:W2:Y:S01]  /*02a0*/  LDG.E.U8.CONSTANT R0, desc[UR4][R14.64] ;  /* 0x000000040e007981 */ /* 0x0020a2000c1e9100 */
[----:B------:R-:W-:Y:S02]  /*02b0*/  LEA.HI.X.SX32 R23, R7, UR9, 0x1, P0 ;  /* 0x0000000907177c11 */ /* 0x000fe400080f0eff */
[----:B------:R-:W-:Y:S01]  /*02c0*/  IADD3 R8, P0, PT, R21, UR8, RZ ;  /* 0x0000000815087c10 */ /* 0x000fe2000ff1e0ff */
[----:B------:R1:W2:Y:S01]  /*02d0*/  LDG.E.U8.CONSTANT R4, desc[UR4][R18.64] ;  /* 0x0000000412047981 */ /* 0x0002a2000c1e9100 */
[----:B------:R-:W-:Y:S02]  /*02e0*/  LEA.HI.X.SX32 R7, R10, UR9, 0x1, P1 ;  /* 0x000000090a077c11 */ /* 0x000fe400088f0eff */
[----:B------:R-:W-:Y:S01]  /*02f0*/  IADD3 R10, P2, PT, R11, UR8, RZ ;  /* 0x000000080b0a7c10 */ /* 0x000fe2000ff5e0ff */
[----:B------:R-:W3:Y:S01]  /*0300*/  LDG.E.U8.CONSTANT R2, desc[UR4][R22.64] ;  /* 0x0000000416027981 */ /* 0x000ee2000c1e9100 */
[----:B------:R-:W-:-:S02]  /*0310*/  IADD3 R16, P1, PT, R17, UR8, RZ ;  /* 0x0000000811107c10 */ /* 0x000fc4000ff3e0ff */
[----:B------:R-:W-:Y:S01]  /*0320*/  LEA.HI.X.SX32 R9, R21, UR9, 0x1, P0 ;  /* 0x0000000915097c11 */ /* 0x000fe200080f0eff */
[----:B------:R2:W4:Y:S01]  /*0330*/  LDG.E.U8.CONSTANT R6, desc[UR4][R6.64] ;  /* 0x0000000406067981 */ /* 0x000522000c1e9100 */
[----:B------:R-:W-:Y:S02]  /*0340*/  LEA.HI.X.SX32 R11, R11, UR9, 0x1, P2 ;  /* 0x000000090b0b7c11 */ /* 0x000fe400090f0eff */
[----:B------:R-:W-:Y:S01]  /*0350*/  LEA.HI.X.SX32 R17, R17, UR9, 0x1, P1 ;  /* 0x0000000911117c11 */ /* 0x000fe200088f0eff */
[----:B------:R-:W4:Y:S01]  /*0360*/  LDG.E.U8.CONSTANT R8, desc[UR4][R8.64] ;  /* 0x0000000408087981 */ /* 0x000f22000c1e9100 */
[----:B0-----:R-:W-:-:S03]  /*0370*/  IADD3 R14, P0, PT, R13, UR8, RZ ;  /* 0x000000080d0e7c10 */ /* 0x001fc6000ff1e0ff */
[----:B------:R-:W5:Y:S01]  /*0380*/  LDG.E.U8.CONSTANT R10, desc[UR4][R10.64] ;  /* 0x000000040a0a7981 */ /* 0x000f62000c1e9100 */
[----:B------:R-:W-:-:S03]  /*0390*/  LEA.HI.X.SX32 R15, R13, UR9, 0x1, P0 ;  /* 0x000000090d0f7c11 */ /* 0x000fc600080f0eff */
[----:B------:R-:W5:Y:S01]  /*03a0*/  LDG.E.U8.CONSTANT R16, desc[UR4][R16.64] ;  /* 0x0000000410107981 */ /* 0x000f62000c1e9100 */
[----:B-1----:R-:W-:-:S03]  /*03b0*/  IADD3 R18, P0, PT, R5, UR8, RZ ;  /* 0x0000000805127c10 */ /* 0x002fc6000ff1e0ff */
[----:B------:R-:W3:Y:S01]  /*03c0*/  LDG.E.U8.CONSTANT R14, desc[UR4][R14.64] ;  /* 0x000000040e0e7981 */ /* 0x000ee2000c1e9100 */
[----:B------:R-:W-:-:S05]  /*03d0*/  LEA.HI.X.SX32 R19, R5, UR9, 0x1, P0 ;  /* 0x0000000905137c11 */ /* 0x000fca00080f0eff */
[----:B------:R-:W3:Y:S01]  /*03e0*/  LDG.E.U8.CONSTANT R18, desc[UR4][R18.64] ;  /* 0x0000000412127981 */ /* 0x000ee2000c1e9100 */
[----:B------:R-:W-:Y:S01]  /*03f0*/  IMAD R12, R20, R12, R3 ;  /* 0x0000000c140c7224 */ /* 0x000fe200078e0203 */
[CC--:B--2---:R-:W-:Y:S02]  /*0400*/  VIMNMX.U16x2 R7, PT, PT, R0.reuse, R4.reuse, PT ;  /* 0x0000000400077248 */ /* 0x0c4fe40003fe0200 */
[----:B------:R-:W-:Y:S02]  /*0410*/  VIMNMX.U16x2 R4, PT, PT, R0, R4, !PT ;  /* 0x0000000400047248 */ /* 0x000fe40007fe0200 */
[----:B------:R-:W-:Y:S02]  /*0420*/  LOP3.LUT R5, R7, 0xffff, RZ, 0xc0, !PT ;  /* 0x0000ffff07057812 */ /* 0x000fe400078ec0ff */
[CC--:B----4-:R-:W-:Y:S02]  /*0430*/  VIMNMX.U16x2 R9, PT, PT, R6.reuse, R8.reuse, PT ;  /* 0x0000000806097248 */ /* 0x0d0fe40003fe0200 */
[----:B------:R-:W-:-:S02]  /*0440*/  VIMNMX.U16x2 R6, PT, PT, R6, R8, !PT ;  /* 0x0000000806067248 */ /* 0x000fc40007fe0200 */
[----:B------:R-:W-:Y:S02]  /*0450*/  PRMT R8, R9, 0x7610, R8 ;  /* 0x0000761009087816 */ /* 0x000fe40000000008 */
[----:B-----5:R-:W-:Y:S02]  /*0460*/  VIMNMX.U16x2 R11, PT, PT, R10, R16, PT ;  /* 0x000000100a0b7248 */ /* 0x020fe40003fe0200 */
[CC--:B---3--:R-:W-:Y:S02]  /*0470*/  VIMNMX.U16x2 R0, PT, PT, R4.reuse, R2.reuse, !PT ;  /* 0x0000000204007248 */ /* 0x0c8fe40007fe0200 */
[----:B------:R-:W-:Y:S02]  /*0480*/  PRMT R9, R11, 0x7610, R9 ;  /* 0x000076100b097816 */ /* 0x000fe40000000009 */
[----:B------:R-:W-:Y:S02]  /*0490*/  VIMNMX.U16x2 R4, PT, PT, R4, R2, PT ;  /* 0x0000000204047248 */ /* 0x000fe40003fe0200 */
[----:B------:R-:W-:-:S02]  /*04a0*/  ISETP.GE.U32.AND P0, PT, R2, R5, PT ;  /* 0x000000050200720c */ /* 0x000fc40003f06070 */
[----:B------:R-:W-:Y:S02]  /*04b0*/  LOP3.LUT R11, R8, 0xffff, RZ, 0xc0, !PT ;  /* 0x0000ffff080b7812 */ /* 0x000fe400078ec0ff */
[----:B------:R-:W-:Y:S02]  /*04c0*/  VIMNMX.U16x2 R2, PT, PT, R6, R14, PT ;  /* 0x0000000e06027248 */ /* 0x000fe40003fe0200 */
[----:B------:R-:W-:Y:S02]  /*04d0*/  VIMNMX.U16x2 R10, PT, PT, R10, R16, !PT ;  /* 0x000000100a0a7248 */ /* 0x000fe40007fe0200 */
[----:B------:R-:W-:Y:S02]  /*04e0*/  LOP3.LUT R13, R9, 0xffff, RZ, 0xc0, !PT ;  /* 0x0000ffff090d7812 */ /* 0x000fe400078ec0ff */
[----:B------:R-:W-:Y:S02]  /*04f0*/  VIMNMX.U16x2 R5, PT, PT, R6, R14, !PT ;  /* 0x0000000e06057248 */ /* 0x000fe40007fe0200 */
[----:B------:R-:W-:-:S02]  /*0500*/  ISETP.GE.U32.AND P1, PT, R14, R11, PT ;  /* 0x0000000b0e00720c */ /* 0x000fc40003f26070 */
[----:B------:R-:W-:Y:S02]  /*0510*/  PRMT R6, R4, 0x7610, R6 ;  /* 0x0000761004067816 */ /* 0x000fe40000000006 */
[----:B------:R-:W-:Y:S02]  /*0520*/  PRMT R11, R2, 0x7610, R11 ;  /* 0x00007610020b7816 */ /* 0x000fe4000000000b */
[-C--:B------:R-:W-:Y:S02]  /*0530*/  VIMNMX.U16x2 R14, PT, PT, R10, R18.reuse, PT ;  /* 0x000000120a0e7248 */ /* 0x080fe40003fe0200 */
[----:B------:R-:W-:Y:S02]  /*0540*/  ISETP.GE.U32.AND P2, PT, R18, R13, PT ;  /* 0x0000000d1200720c */ /* 0x000fe40003f46070 */
[----:B------:R-:W-:Y:S02]  /*0550*/  VIMNMX.U16x2 R13, PT, PT, R0, R5, !PT ;  /* 0x00000005000d7248 */ /* 0x000fe40007fe0200 */
[----:B------:R-:W-:-:S02]  /*0560*/  VIMNMX.U16x2 R10, PT, PT, R10, R18, !PT ;  /* 0x000000120a0a7248 */ /* 0x000fc40007fe0200 */
[----:B------:R-:W-:Y:S02]  /*0570*/  SEL R2, R7, R6, !P0 ;  /* 0x0000000607027207 */ /* 0x000fe40004000000 */
[----:B------:R-:W-:Y:S02]  /*0580*/  SEL R4, R8, R11, !P1 ;  /* 0x0000000b08047207 */ /* 0x000fe40004800000 */
[----:B------:R-:W-:Y:S02]  /*0590*/  VIMNMX.U16x2 R13, PT, PT, R13, R10, PT ;  /* 0x0000000a0d0d7248 */ /* 0x000fe40003fe0200 */
[----:B------:R-:W-:Y:S02]  /*05a0*/  SEL R6, R6, R7, !P0 ;  /* 0x0000000706067207 */ /* 0x000fe40004000000 */
[----:B------:R-:W-:Y:S02]  /*05b0*/  SEL R10, R14, R9, !P2 ;  /* 0x000000090e0a7207 */ /* 0x000fe40005000000 */
[----:B------:R-:W-:-:S02]  /*05c0*/  SEL R8, R11, R8, !P1 ;  /* 0x000000080b087207 */ /* 0x000fc40004800000 */
[C---:B------:R-:W-:Y:S02]  /*05d0*/  VIMNMX.U16x2 R7, PT, PT, R2.reuse, R4, !PT ;  /* 0x0000000402077248 */ /* 0x040fe40007fe0200 */
[----:B------:R-:W-:Y:S02]  /*05e0*/  SEL R14, R9, R14, !P2 ;  /* 0x0000000e090e7207 */ /* 0x000fe40005000000 */
[----:B------:R-:W-:Y:S02]  /*05f0*/  VIMNMX.U16x2 R2, PT, PT, R2, R4, PT ;  /* 0x0000000402027248 */ /* 0x000fe40003fe0200 */
[----:B------:R-:W-:Y:S02]  /*0600*/  VIMNMX3.U16x2 R13, R0, R5, R13, PT ;  /* 0x00000005000d720f */ /* 0x000fe4000380020d */
[----:B------:R-:W-:Y:S02]  /*0610*/  VIMNMX3.U16x2 R6, R6, R8, R10, !PT ;  /* 0x000000080606720f */ /* 0x000fe4000780020a */
[----:B------:R-:W-:-:S02]  /*0620*/  VIMNMX.U16x2 R7, PT, PT, R7, R14, PT ;  /* 0x0000000e07077248 */ /* 0x000fc40003fe0200 */
[CC--:B------:R-:W-:Y:S02]  /*0630*/  VIMNMX.U16x2 R0, PT, PT, R13.reuse, R6.reuse, !PT ;  /* 0x000000060d007248 */ /* 0x0c0fe40007fe0200 */
[----:B------:R-:W-:Y:S02]  /*0640*/  VIMNMX.U16x2 R2, PT, PT, R2, R7, !PT ;  /* 0x0000000702027248 */ /* 0x000fe40007fe0200 */
[----:B------:R-:W-:Y:S02]  /*0650*/  VIMNMX.U16x2 R6, PT, PT, R13, R6, PT ;  /* 0x000000060d067248 */ /* 0x000fe40003fe0200 */
[----:B------:R-:W-:Y:S02]  /*0660*/  VIMNMX.U16x2 R3, PT, PT, R2, R0, PT ;  /* 0x0000000002037248 */ /* 0x000fe40003fe0200 */
[----:B------:R-:W-:Y:S02]  /*0670*/  IADD3 R2, P0, PT, R12, UR10, RZ ;  /* 0x0000000a0c027c10 */ /* 0x000fe4000ff1e0ff */
[----:B------:R-:W-:-:S02]  /*0680*/  VIMNMX.U16x2 R6, PT, PT, R6, R3, !PT ;  /* 0x0000000306067248 */ /* 0x000fc40007fe0200 */
[----:B------:R-:W-:-:S05]  /*0690*/  LEA.HI.X.SX32 R3, R12, UR11, 0x1, P0 ;  /* 0x0000000b0c037c11 */ /* 0x000fca00080f0eff */
[----:B------:R-:W-:Y:S01]  /*06a0*/  STG.E.U8 desc[UR4][R2.64], R6 ;  /* 0x0000000602007986 */ /* 0x000fe2000c101104 */
[----:B------:R-:W-:Y:S05]  /*06b0*/  EXIT ;  /* 0x000000000000794d */ /* 0x000fea0003800000 */
.L_x_1:
        /* <DEDUP_REMOVED lines=12> */
.L_x_39:


//--------------------- .text.bilateral_filter    --------------------------
	.section	.text.bilateral_filter,"ax",@progbits
	.align	128
        .global         bilateral_filter
        .type           bilateral_filter,@function
        .size           bilateral_filter,(.L_x_37 - bilateral_filter)
        .other          bilateral_filter,@"STO_CUDA_ENTRY STV_DEFAULT"
bilateral_filter:
.text.bilateral_filter:
[----:B------:R-:W-:Y:S01]  /*0000*/  LDC R1, c[0x0][0x37c] ;  /* 0x0000df00ff017b82 */ /* 0x000fe20000000800 */
[----:B------:R-:W0:Y:S07]  /*0010*/  S2R R3, SR_TID.Y ;  /* 0x0000000000037919 */ /* 0x000e2e0000002200 */
[----:B------:R-:W1:Y:S01]  /*0020*/  LDC R5, c[0x0][0x360] ;  /* 0x0000d800ff057b82 */ /* 0x000e620000000800 */
[----:B------:R-:W2:Y:S01]  /*0030*/  LDCU.64 UR6, c[0x0][0x390] ;  /* 0x00007200ff0677ac */ /* 0x000ea20008000a00 */
[----:B------:R-:W1:Y:S06]  /*0040*/  S2R R0, SR_TID.X ;  /* 0x0000000000007919 */ /* 0x000e6c0000002100 */
[----:B------:R-:W0:Y:S08]  /*0050*/  S2UR UR5, SR_CTAID.Y ;  /* 0x00000000000579c3 */ /* 0x000e300000002600 */
[----:B------:R-:W0:Y:S08]  /*0060*/  LDC R4, c[0x0][0x364] ;  /* 0x0000d900ff047b82 */ /* 0x000e300000000800 */
[----:B------:R-:W1:Y:S01]  /*0070*/  S2UR UR4, SR_CTAID.X ;  /* 0x00000000000479c3 */ /* 0x000e620000002500 */
[----:B0-----:R-:W-:-:S05]  /*0080*/  IMAD R4, R4, UR5, R3 ;  /* 0x0000000504047c24 */ /* 0x001fca000f8e0203 */
[----:B--2---:R-:W-:Y:S01]  /*0090*/  ISETP.GE.AND P0, PT, R4, UR7, PT ;  /* 0x0000000704007c0c */ /* 0x004fe2000bf06270 */
[----:B-1----:R-:W-:-:S05]  /*00a0*/  IMAD R5, R5, UR4, R0 ;  /* 0x0000000405057c24 */ /* 0x002fca000f8e0200 */
[----:B------:R-:W-:-:S13]  /*00b0*/  ISETP.GE.OR P0, PT, R5, UR6, P0 ;  /* 0x0000000605007c0c */ /* 0x000fda0008706670 */
[----:B------:R-:W-:Y:S05]  /*00c0*/  @P0 EXIT ;  /* 0x000000000000094d */ /* 0x000fea0003800000 */
[----:B------:R-:W0:Y:S01]  /*00d0*/  LDCU.64 UR4, c[0x0][0x380] ;  /* 0x00007000ff0477ac */ /* 0x000e220008000a00 */
[----:B------:R-:W-:Y:S01]  /*00e0*/  IMAD R13, R4, UR6, R5 ;  /* 0x00000006040d7c24 */ /* 0x000fe2000f8e0205 */
[----:B------:R-:W1:Y:S01]  /*00f0*/  LDC R0, c[0x0][0x39c] ;  /* 0x0000e700ff007b82 */ /* 0x000e620000000800 */
[----:B------:R-:W2:Y:S03]  /*0100*/  LDCU.64 UR12, c[0x0][0x358] ;  /* 0x00006b00ff0c77ac */ /* 0x000ea60008000a00 */
[----:B0-----:R-:W-:-:S04]  /*0110*/  IADD3 R2, P0, PT, R13, UR4, RZ ;  /* 0x000000040d027c10 */ /* 0x001fc8000ff1e0ff */
[----:B------:R-:W-:-:S05]  /*0120*/  LEA.HI.X.SX32 R3, R13, UR5, 0x1, P0 ;  /* 0x000000050d037c11 */ /* 0x000fca00080f0eff */
[----:B--2---:R1:W2:Y:S01]  /*0130*/  LDG.E.U8.CONSTANT R2, desc[UR12][R2.64] ;  /* 0x0000000c02027981 */ /* 0x0042a2000c1e9100 */
[----:B------:R-:W-:Y:S02]  /*0140*/  UMOV UR4, 0x3f000000 ;  /* 0x3f00000000047882 */ /* 0x000fe40000000000 */
[----:B------:R-:W-:Y:S01]  /*0150*/  MOV R10, UR4 ;  /* 0x00000004000a7c02 */ /* 0x000fe20008000f00 */
[----:B-1----:R-:W-:-:S04]  /*0160*/  FMUL R3, R0, R0 ;  /* 0x0000000000037220 */ /* 0x002fc80000400000 */
[----:B------:R-:W0:Y:S08]  /*0170*/  MUFU.RCP R0, R3 ;  /* 0x0000000300007308 */ /* 0x000e300000001000 */
[----:B------:R-:W1:Y:S01]  /*0180*/  FCHK P0, -R10, R3 ;  /* 0x000000030a007302 */ /* 0x000e620000000100 */
[----:B0-----:R-:W-:-:S04]  /*0190*/  FFMA R7, -R3, R0, 1 ;  /* 0x3f80000003077423 */ /* 0x001fc80000000100 */
[----:B------:R-:W-:-:S04]  /*01a0*/  FFMA R0, R0, R7, R0 ;  /* 0x0000000700007223 */ /* 0x000fc80000000000 */
[----:B------:R-:W-:-:S04]  /*01b0*/  FFMA R7, R0, -0.5, RZ ;  /* 0xbf00000000077823 */ /* 0x000fc800000000ff */
[----:B------:R-:W-:-:S04]  /*01c0*/  FFMA R8, -R3, R7, -0.5 ;  /* 0xbf00000003087423 */ /* 0x000fc80000000107 */
[----:B------:R-:W-:Y:S01]  /*01d0*/  FFMA R7, R0, R8, R7 ;  /* 0x0000000800077223 */ /* 0x000fe20000000007 */
[----:B--2---:R-:W-:Y:S01]  /*01e0*/  I2FP.F32.U32 R6, R2 ;  /* 0x0000000200067245 */ /* 0x004fe20000201000 */
[----:B-1----:R-:W-:Y:S06]  /*01f0*/  @!P0 BRA `(.L_x_2) ;  /* 0x0000000000108947 */ /* 0x002fec0003800000 */
[----:B------:R-:W-:Y:S01]  /*0200*/  HFMA2 R0, -RZ, RZ, -1.75, 0 ;  /* 0xbf000000ff007431 */ /* 0x000fe200000001ff */
[----:B------:R-:W-:-:S07]  /*0210*/  MOV R2, 0x230 ;  /* 0x0000023000027802 */ /* 0x000fce0000000f00 */
[----:B------:R-:W-:Y:S05]  /*0220*/  CALL.REL.NOINC `($__internal_0_$__cuda_sm3x_div_rn_noftz_f32_slowpath) ;  /* 0x0000001400707944 */ /* 0x000fea0003c00000 */
[----:B------:R-:W-:-:S07]  /*0230*/  MOV R7, R0 ;  /* 0x0000000000077202 */ /* 0x000fce0000000f00 */
.L_x_2:
[----:B------:R-:W0:Y:S01]  /*0240*/  LDC R3, c[0x0][0x3a0] ;  /* 0x0000e800ff037b82 */ /* 0x000e220000000800 */
[----:B------:R-:W-:Y:S02]  /*0250*/  UMOV UR4, 0x3f000000 ;  /* 0x3f00000000047882 */ /* 0x000fe40000000000 */
[----:B------:R-:W-:Y:S01]  /*0260*/  MOV R8, UR4 ;  /* 0x0000000400087c02 */ /* 0x000fe20008000f00 */
[----:B0-----:R-:W-:-:S04]  /*0270*/  FMUL R3, R3, R3 ;  /* 0x0000000303037220 */ /* 0x001fc80000400000 */
[----:B------:R-:W0:Y:S08]  /*0280*/  MUFU.RCP R0, R3 ;  /* 0x0000000300007308 */ /* 0x000e300000001000 */
[----:B------:R-:W1:Y:S01]  /*0290*/  FCHK P0, -R8, R3 ;  /* 0x0000000308007302 */ /* 0x000e620000000100 */
[----:B0-----:R-:W-:-:S04]  /*02a0*/  FFMA R9, -R3, R0, 1 ;  /* 0x3f80000003097423 */ /* 0x001fc80000000100 */
[----:B------:R-:W-:-:S04]  /*02b0*/  FFMA R0, R0, R9, R0 ;  /* 0x0000000900007223 */ /* 0x000fc80000000000 */
[----:B------:R-:W-:-:S04]  /*02c0*/  FFMA R2, R0, -0.5, RZ ;  /* 0xbf00000000027823 */ /* 0x000fc800000000ff */
[----:B------:R-:W-:-:S04]  /*02d0*/  FFMA R9, -R3, R2, -0.5 ;  /* 0xbf00000003097423 */ /* 0x000fc80000000102 */
[----:B------:R-:W-:Y:S01]  /*02e0*/  FFMA R0, R0, R9, R2 ;  /* 0x0000000900007223 */ /* 0x000fe20000000002 */
[----:B-1----:R-:W-:Y:S06]  /*02f0*/  @!P0 BRA `(.L_x_3) ;  /* 0x00000000000c8947 */ /* 0x002fec0003800000 */
[----:B------:R-:W-:Y:S01]  /*0300*/  HFMA2 R0, -RZ, RZ, -1.75, 0 ;  /* 0xbf000000ff007431 */ /* 0x000fe200000001ff */
[----:B------:R-:W-:-:S07]  /*0310*/  MOV R2, 0x330 ;  /* 0x0000033000027802 */ /* 0x000fce0000000f00 */
[----:B------:R-:W-:Y:S05]  /*0320*/  CALL.REL.NOINC `($__internal_0_$__cuda_sm3x_div_rn_noftz_f32_slowpath) ;  /* 0x0000001400307944 */ /* 0x000fea0003c00000 */
.L_x_3:
[----:B------:R-:W0:Y:S01]  /*0330*/  LDCU UR6, c[0x0][0x398] ;  /* 0x00007300ff0677ac */ /* 0x000e220008000800 */
[----:B------:R-:W-:Y:S01]  /*0340*/  CS2R R8, SRZ ;  /* 0x0000000000087805 */ /* 0x000fe2000001ff00 */
[----:B0-----:R-:W-:-:S09]  /*0350*/  UISETP.GE.AND UP0, UPT, UR6, URZ, UPT ;  /* 0x000000ff0600728c */ /* 0x001fd2000bf06270 */
[----:B------:R-:W-:Y:S05]  /*0360*/  BRA.U !UP0, `(.L_x_4) ;  /* 0x0000001108d07547 */ /* 0x000fea000b800000 */
[----:B------:R-:W-:Y:S02]  /*0370*/  USHF.L.U32 UR4, UR6, 0x1, URZ ;  /* 0x0000000106047899 */ /* 0x000fe400080006ff */
[----:B------:R-:W-:Y:S01]  /*0380*/  IADD3 R10, PT, PT, R5, -UR6, RZ ;  /* 0x80000006050a7c10 */ /* 0x000fe2000fffe0ff */
[----:B------:R-:W-:Y:S01]  /*0390*/  UIADD3 UR9, UPT, UPT, -UR6, URZ, URZ ;  /* 0x000000ff06097290 */ /* 0x000fe2000fffe1ff */
[----:B------:R-:W-:Y:S01]  /*03a0*/  CS2R R8, SRZ ;  /* 0x0000000000087805 */ /* 0x000fe2000001ff00 */
[----:B------:R-:W-:Y:S02]  /*03b0*/  ULOP3.LUT UR5, UR4, 0xfffffffc, URZ, 0xc0, !UPT ;  /* 0xfffffffc04057892 */ /* 0x000fe4000f8ec0ff */
[----:B------:R-:W-:Y:S02]  /*03c0*/  UIADD3 UR4, UPT, UPT, -UR6, 0x1, URZ ;  /* 0x0000000106047890 */ /* 0x000fe4000fffe1ff */
[----:B------:R-:W-:-:S03]  /*03d0*/  UIADD3 UR10, UPT, UPT, -UR5, URZ, URZ ;  /* 0x000000ff050a7290 */ /* 0x000fc6000fffe1ff */
[----:B------:R-:W-:-:S09]  /*03e0*/  UMOV UR5, UR9 ;  /* 0x0000000900057c82 */ /* 0x000fd20008000000 */
.L_x_22:
[----:B------:R-:W0:Y:S01]  /*03f0*/  LDCU UR7, c[0x0][0x398] ;  /* 0x00007300ff0777ac */ /* 0x000e220008000800 */
[----:B------:R-:W-:Y:S01]  /*0400*/  IADD3 R11, PT, PT, R4, UR5, RZ ;  /* 0x00000005040b7c10 */ /* 0x000fe2000fffe0ff */
[----:B------:R-:W1:Y:S01]  /*0410*/  LDCU UR8, c[0x0][0x394] ;  /* 0x00007280ff0877ac */ /* 0x000e620008000800 */
[----:B------:R-:W-:Y:S01]  /*0420*/  UMOV UR6, UR5 ;  /* 0x0000000500067c82 */ /* 0x000fe20008000000 */
[----:B------:R-:W-:Y:S02]  /*0430*/  UIMAD UR11, UR5, UR5, URZ ;  /* 0x00000005050b72a4 */ /* 0x000fe4000f8e02ff */
[----:B------:R-:W-:Y:S02]  /*0440*/  UIADD3 UR5, UPT, UPT, UR5, 0x1, URZ ;  /* 0x0000000105057890 */ /* 0x000fe4000fffe0ff */
[----:B0-----:R-:W-:Y:S02]  /*0450*/  UISETP.GE.U32.AND UP1, UPT, UR7, 0x2, UPT ;  /* 0x000000020700788c */ /* 0x001fe4000bf26070 */
[----:B------:R-:W-:Y:S01]  /*0460*/  UISETP.NE.AND UP0, UPT, UR6, UR7, UPT ;  /* 0x000000070600728c */ /* 0x000fe2000bf05270 */
[----:B-1----:R-:W-:-:S02]  /*0470*/  ISETP.GE.AND P0, PT, R11, UR8, PT ;  /* 0x000000080b007c0c */ /* 0x002fc4000bf06270 */
[----:B------:R-:W-:Y:S02]  /*0480*/  UMOV UR6, UR9 ;  /* 0x0000000900067c82 */ /* 0x000fe40008000000 */
[----:B------:R-:W-:Y:S02]  /*0490*/  ISETP.LT.OR P0, PT, R11, RZ, P0 ;  /* 0x000000ff0b00720c */ /* 0x000fe40000701670 */
[----:B------:R-:W-:Y:S11]  /*04a0*/  BRA.U !UP1, `(.L_x_5) ;  /* 0x00000009098c7547 */ /* 0x000ff6000b800000 */
[----:B------:R-:W0:Y:S01]  /*04b0*/  LDCU UR6, c[0x0][0x390] ;  /* 0x00007200ff0677ac */ /* 0x000e220008000800 */
[----:B------:R-:W-:Y:S01]  /*04c0*/  MOV R12, R10 ;  /* 0x0000000a000c7202 */ /* 0x000fe20000000f00 */
[----:B------:R-:W1:Y:S01]  /*04d0*/  LDCU UR14, c[0x0][0x390] ;  /* 0x00007200ff0e77ac */ /* 0x000e620008000800 */
[----:B------:R-:W2:Y:S01]  /*04e0*/  LDCU.64 UR16, c[0x0][0x380] ;  /* 0x00007000ff1077ac */ /* 0x000ea20008000a00 */
[----:B------:R-:W-:Y:S01]  /*04f0*/  UMOV UR7, UR4 ;  /* 0x0000000400077c82 */ /* 0x000fe20008000000 */
[----:B0-----:R-:W-:Y:S01]  /*0500*/  IMAD R18, R11, UR6, R10 ;  /* 0x000000060b127c24 */ /* 0x001fe2000f8e020a */
[----:B------:R-:W-:-:S06]  /*0510*/  UMOV UR6, UR10 ;  /* 0x0000000a00067c82 */ /* 0x000fcc0008000000 */
.L_x_14:
[C---:B-1----:R-:W-:Y:S01]  /*0520*/  ISETP.GE.AND P4, PT, R12.reuse, UR14, PT ;  /* 0x0000000e0c007c0c */ /* 0x042fe2000bf86270 */
[----:B------:R-:W-:Y:S01]  /*0530*/  UIADD3 UR6, UPT, UPT, UR6, 0x4, URZ ;  /* 0x0000000406067890 */ /* 0x000fe2000fffe0ff */
[C---:B------:R-:W-:Y:S01]  /*0540*/  IADD3 R2, PT, PT, R12.reuse, 0x1, RZ ;  /* 0x000000010c027810 */ /* 0x040fe20007ffe0ff */
[----:B------:R-:W-:Y:S01]  /*0550*/  BSSY.RECONVERGENT B0, `(.L_x_6) ;  /* 0x0000030000007945 */ /* 0x000fe20003800200 */
[C---:B------:R-:W-:Y:S01]  /*0560*/  ISETP.LT.OR P4, PT, R12.reuse, RZ, P4 ;  /* 0x000000ff0c00720c */ /* 0x040fe20002781670 */
[----:B------:R-:W-:Y:S01]  /*0570*/  UISETP.NE.AND UP1, UPT, UR6, URZ, UPT ;  /* 0x000000ff0600728c */ /* 0x000fe2000bf25270 */
[C---:B------:R-:W-:Y:S02]  /*0580*/  IADD3 R3, PT, PT, R12.reuse, 0x2, RZ ;  /* 0x000000020c037810 */ /* 0x040fe40007ffe0ff */
[----:B------:R-:W-:Y:S02]  /*0590*/  PLOP3.LUT P4, PT, P4, P0, PT, 0xf8, 0x8f ;  /* 0x00000000008f781c */ /* 0x000fe40002781f70 */
[----:B------:R-:W-:-:S02]  /*05a0*/  IADD3 R14, PT, PT, R12, 0x3, RZ ;  /* 0x000000030c0e7810 */ /* 0x000fc40007ffe0ff */
[----:B------:R-:W-:Y:S02]  /*05b0*/  ISETP.GE.AND P1, PT, R2, UR14, PT ;  /* 0x0000000e02007c0c */ /* 0x000fe4000bf26270 */
[C---:B------:R-:W-:Y:S02]  /*05c0*/  ISETP.GE.AND P2, PT, R3.reuse, UR14, PT ;  /* 0x0000000e03007c0c */ /* 0x040fe4000bf46270 */
[----:B------:R-:W-:Y:S02]  /*05d0*/  ISETP.GE.AND P3, PT, R14, UR14, PT ;  /* 0x0000000e0e007c0c */ /* 0x000fe4000bf66270 */
[----:B------:R-:W-:Y:S02]  /*05e0*/  ISETP.LT.OR P1, PT, R2, RZ, P1 ;  /* 0x000000ff0200720c */ /* 0x000fe40000f21670 */
[----:B------:R-:W-:Y:S02]  /*05f0*/  ISETP.LT.OR P2, PT, R3, RZ, P2 ;  /* 0x000000ff0300720c */ /* 0x000fe40001741670 */
[----:B------:R-:W-:-:S02]  /*0600*/  ISETP.LT.OR P3, PT, R14, RZ, P3 ;  /* 0x000000ff0e00720c */ /* 0x000fc40001f61670 */
[C---:B--2---:R-:W-:Y:S02]  /*0610*/  IADD3 R2, P5, PT, R18.reuse, UR16, RZ ;  /* 0x0000001012027c10 */ /* 0x044fe4000ffbe0ff */
[----:B------:R-:W-:Y:S02]  /*0620*/  PLOP3.LUT P1, PT, P1, P0, PT, 0xf8, 0x8f ;  /* 0x00000000008f781c */ /* 0x000fe40000f21f70 */
[----:B------:R-:W-:Y:S02]  /*0630*/  PLOP3.LUT P2, PT, P2, P0, PT, 0xf8, 0x8f ;  /* 0x00000000008f781c */ /* 0x000fe40001741f70 */
[----:B------:R-:W-:Y:S02]  /*0640*/  PLOP3.LUT P3, PT, P3, P0, PT, 0xf8, 0x8f ;  /* 0x00000000008f781c */ /* 0x000fe40001f61f70 */
[----:B------:R-:W-:Y:S01]  /*0650*/  LEA.HI.X.SX32 R3, R18, UR17, 0x1, P5 ;  /* 0x0000001112037c11 */ /* 0x000fe2000a8f0eff */
[----:B------:R-:W-:Y:S10]  /*0660*/  @P4 BRA `(.L_x_7) ;  /* 0x0000000000784947 */ /* 0x000ff40003800000 */
[----:B------:R-:W2:Y:S01]  /*0670*/  LDG.E.U8.CONSTANT R14, desc[UR12][R2.64] ;  /* 0x0000000c020e7981 */ /* 0x000ea2000c1e9100 */
[----:B------:R-:W-:Y:S01]  /*0680*/  UIADD3 UR8, UPT, UPT, UR7, -0x1, URZ ;  /* 0xffffffff07087890 */ /* 0x000fe2000fffe0ff */
[----:B------:R-:W-:Y:S01]  /*0690*/  HFMA2 R20, -RZ, RZ, 1.75, 0 ;  /* 0x3f000000ff147431 */ /* 0x000fe200000001ff */
[----:B------:R-:W-:Y:S02]  /*06a0*/  MOV R21, 0x437c0000 ;  /* 0x437c000000157802 */ /* 0x000fe40000000f00 */
[----:B------:R-:W-:-:S06]  /*06b0*/  UIMAD UR8, UR8, UR8, UR11 ;  /* 0x00000008080872a4 */ /* 0x000fcc000f8e020b */
[----:B------:R-:W-:-:S05]  /*06c0*/  I2FP.F32.U32 R16, UR8 ;  /* 0x0000000800107c45 */ /* 0x000fca0008201000 */
[----:B------:R-:W-:Y:S01]  /*06d0*/  FMUL R16, R16, R7 ;  /* 0x0000000710107220 */ /* 0x000fe20000400000 */
[----:B--2---:R-:W-:-:S05]  /*06e0*/  I2FP.F32.U32 R14, R14 ;  /* 0x0000000e000e7245 */ /* 0x004fca0000201000 */
[----:B------:R-:W-:-:S04]  /*06f0*/  FADD R15, -R6, R14 ;  /* 0x0000000e060f7221 */ /* 0x000fc80000000100 */
[----:B------:R-:W-:Y:S01]  /*0700*/  FMUL R17, R15, R15 ;  /* 0x0000000f0f117220 */ /* 0x000fe20000400000 */
[----:B------:R-:W-:-:S03]  /*0710*/  FFMA.SAT R15, R16, 0.0057249800302088260651, R20 ;  /* 0x3bbb989d100f7823 */ /* 0x000fc60000002014 */
[----:B------:R-:W-:Y:S01]  /*0720*/  FMUL R19, R17, R0 ;  /* 0x0000000011137220 */ /* 0x000fe20000400000 */
[----:B------:R-:W-:-:S03]  /*0730*/  FFMA.RM R15, R15, R21, 12582913 ;  /* 0x4b4000010f0f7423 */ /* 0x000fc60000004015 */
[----:B------:R-:W-:Y:S01]  /*0740*/  FFMA.SAT R20, R19, 0.0057249800302088260651, R20 ;  /* 0x3bbb989d13147823 */ /* 0x000fe20000002014 */
[C---:B------:R-:W-:Y:S01]  /*0750*/  FADD R17, R15.reuse, -12583039 ;  /* 0xcb40007f0f117421 */ /* 0x040fe20000000000 */
[----:B------:R-:W-:Y:S02]  /*0760*/  SHF.L.U32 R15, R15, 0x17, RZ ;  /* 0x000000170f0f7819 */ /* 0x000fe400000006ff */
[----:B------:R-:W-:Y:S01]  /*0770*/  FFMA.RM R20, R20, R21, 12582913 ;  /* 0x4b40000114147423 */ /* 0x000fe20000004015 */
[----:B------:R-:W-:-:S03]  /*0780*/  FFMA R17, R16, 1.4426950216293334961, -R17 ;  /* 0x3fb8aa3b10117823 */ /* 0x000fc60000000811 */
[----:B------:R-:W-:Y:S01]  /*0790*/  FADD R22, R20, -12583039 ;  /* 0xcb40007f14167421 */ /* 0x000fe20000000000 */
[----:B------:R-:W-:Y:S01]  /*07a0*/  FFMA R17, R16, 1.925963033500011079e-08, R17 ;  /* 0x32a5706010117823 */ /* 0x000fe20000000011 */
[----:B------:R-:W-:Y:S02]  /*07b0*/  SHF.L.U32 R20, R20, 0x17, RZ ;  /* 0x0000001714147819 */ /* 0x000fe400000006ff */
[C---:B------:R-:W-:Y:S01]  /*07c0*/  FFMA R22, R19.reuse, 1.4426950216293334961, -R22 ;  /* 0x3fb8aa3b13167823 */ /* 0x040fe20000000816 */
[----:B------:R-:W0:Y:S03]  /*07d0*/  MUFU.EX2 R16, R17 ;  /* 0x0000001100107308 */ /* 0x000e260000000800 */
[----:B------:R-:W-:-:S05]  /*07e0*/  FFMA R22, R19, 1.925963033500011079e-08, R22 ;  /* 0x32a5706013167823 */ /* 0x000fca0000000016 */
[----:B------:R-:W1:Y:S01]  /*07f0*/  MUFU.EX2 R19, R22 ;  /* 0x0000001600137308 */ /* 0x000e620000000800 */
[----:B0-----:R-:W-:Y:S01]  /*0800*/  FMUL R15, R15, R16 ;  /* 0x000000100f0f7220 */ /* 0x001fe20000400000 */
[----:B-1----:R-:W-:-:S04]  /*0810*/  FMUL R20, R20, R19 ;  /* 0x0000001314147220 */ /* 0x002fc80000400000 */
[----:B------:R-:W-:-:S04]  /*0820*/  FMUL R15, R15, R20 ;  /* 0x000000140f0f7220 */ /* 0x000fc80000400000 */
[----:B------:R-:W-:Y:S01]  /*0830*/  FFMA R9, R14, R15, R9 ;  /* 0x0000000f0e097223 */ /* 0x000fe20000000009 */
[----:B------:R-:W-:-:S07]  /*0840*/  FADD R8, R8, R15 ;  /* 0x0000000f08087221 */ /* 0x000fce0000000000 */
.L_x_7:
[----:B------:R-:W-:Y:S05]  /*0850*/  BSYNC.RECONVERGENT B0 ;  /* 0x0000000000007941 */ /* 0x000fea0003800200 */
.L_x_6:
[----:B------:R-:W-:Y:S04]  /*0860*/  BSSY.RECONVERGENT B0, `(.L_x_8) ;  /* 0x000001f000007945 */ /* 0x000fe80003800200 */
[----:B------:R-:W-:Y:S05]  /*0870*/  @P1 BRA `(.L_x_9) ;  /* 0x0000000000741947 */ /* 0x000fea0003800000 */
[----:B------:R-:W2:Y:S01]  /*0880*/  LDG.E.U8.CONSTANT R14, desc[UR12][R2.64+0x1] ;  /* 0x0000010c020e7981 */ /* 0x000ea2000c1e9100 */
[----:B------:R-:W-:Y:S01]  /*0890*/  UIMAD UR8, UR7, UR7, UR11 ;  /* 0x00000007070872a4 */ /* 0x000fe2000f8e020b */
[----:B------:R-:W-:Y:S01]  /*08a0*/  HFMA2 R20, -RZ, RZ, 1.75, 0 ;  /* 0x3f000000ff147431 */ /* 0x000fe200000001ff */
[----:B------:R-:W-:-:S04]  /*08b0*/  MOV R21, 0x437c0000 ;  /* 0x437c000000157802 */ /* 0x000fc80000000f00 */
[----:B------:R-:W-:-:S05]  /*08c0*/  I2FP.F32.U32 R16, UR8 ;  /* 0x0000000800107c45 */ /* 0x000fca0008201000 */
[----:B------:R-:W-:-:S04]  /*08d0*/  FMUL R16, R16, R7 ;  /* 0x0000000710107220 */ /* 0x000fc80000400000 */
[----:B------:R-:W-:-:S04]  /*08e0*/  FFMA.SAT R15, R16, 0.0057249800302088260651, R20 ;  /* 0x3bbb989d100f7823 */ /* 0x000fc80000002014 */
[----:B------:R-:W-:Y:S01]  /*08f0*/  FFMA.RM R15, R15, R21, 12582913 ;  /* 0x4b4000010f0f7423 */ /* 0x000fe20000004015 */
[----:B--2---:R-:W-:-:S05]  /*0900*/  I2FP.F32.U32 R14, R14 ;  /* 0x0000000e000e7245 */ /* 0x004fca0000201000 */
[----:B------:R-:W-:-:S04]  /*0910*/  FADD R17, -R6, R14 ;  /* 0x0000000e06117221 */ /* 0x000fc80000000100 */
[----:B------:R-:W-:-:S04]  /*0920*/  FMUL R17, R17, R17 ;  /* 0x0000001111117220 */ /* 0x000fc80000400000 */
[----:B------:R-:W-:Y:S01]  /*0930*/  FMUL R19, R17, R0 ;  /* 0x0000000011137220 */ /* 0x000fe20000400000 */
[C---:B------:R-:W-:Y:S01]  /*0940*/  FADD R17, R15.reuse, -12583039 ;  /* 0xcb40007f0f117421 */ /* 0x040fe20000000000 */
[----:B------:R-:W-:Y:S02]  /*0950*/  SHF.L.U32 R15, R15, 0x17, RZ ;  /* 0x000000170f0f7819 */ /* 0x000fe400000006ff */
[----:B------:R-:W-:Y:S01]  /*0960*/  FFMA.SAT R20, R19, 0.0057249800302088260651, R20 ;  /* 0x3bbb989d13147823 */ /* 0x000fe20000002014 */
[----:B------:R-:W-:-:S03]  /*0970*/  FFMA R17, R16, 1.4426950216293334961, -R17 ;  /* 0x3fb8aa3b10117823 */ /* 0x000fc60000000811 */
[----:B------:R-:W-:Y:S01]  /*0980*/  FFMA.RM R20, R20, R21, 12582913 ;  /* 0x4b40000114147423 */ /* 0x000fe20000004015 */
[----:B------:R-:W-:-:S03]  /*0990*/  FFMA R17, R16, 1.925963033500011079e-08, R17 ;  /* 0x32a5706010117823 */ /* 0x000fc60000000011 */
[C---:B------:R-:W-:Y:S01]  /*09a0*/  FADD R22, R20.reuse, -12583039 ;  /* 0xcb40007f14167421 */ /* 0x040fe20000000000 */
[----:B------:R-:W0:Y:S01]  /*09b0*/  MUFU.EX2 R16, R17 ;  /* 0x0000001100107308 */ /* 0x000e220000000800 */
[----:B------:R-:W-:Y:S02]  /*09c0*/  SHF.L.U32 R20, R20, 0x17, RZ ;  /* 0x0000001714147819 */ /* 0x000fe400000006ff */
[----:B------:R-:W-:-:S04]  /*09d0*/  FFMA R22, R19, 1.4426950216293334961, -R22 ;  /* 0x3fb8aa3b13167823 */ /* 0x000fc80000000816 */
[----:B------:R-:W-:-:S04]  /*09e0*/  FFMA R22, R19, 1.925963033500011079e-08, R22 ;  /* 0x32a5706013167823 */ /* 0x000fc80000000016 */
[----:B------:R-:W1:Y:S01]  /*09f0*/  MUFU.EX2 R19, R22 ;  /* 0x0000001600137308 */ /* 0x000e620000000800 */
[----:B0-----:R-:W-:Y:S01]  /*0a00*/  FMUL R15, R15, R16 ;  /* 0x000000100f0f7220 */ /* 0x001fe20000400000 */
[----:B-1----:R-:W-:-:S04]  /*0a10*/  FMUL R20, R20, R19 ;  /* 0x0000001314147220 */ /* 0x002fc80000400000 */
[----:B------:R-:W-:-:S04]  /*0a20*/  FMUL R15, R15, R20 ;  /* 0x000000140f0f7220 */ /* 0x000fc80000400000 */
[----:B------:R-:W-:Y:S01]  /*0a30*/  FFMA R9, R14, R15, R9 ;  /* 0x0000000f0e097223 */ /* 0x000fe20000000009 */
[----:B------:R-:W-:-:S07]  /*0a40*/  FADD R8, R8, R15 ;  /* 0x0000000f08087221 */ /* 0x000fce0000000000 */
.L_x_9:
[----:B------:R-:W-:Y:S05]  /*0a50*/  BSYNC.RECONVERGENT B0 ;  /* 0x0000000000007941 */ /* 0x000fea0003800200 */
.L_x_8:
[----:B------:R-:W-:Y:S04]  /*0a60*/  BSSY.RECONVERGENT B0, `(.L_x_10) ;  /* 0x0000021000007945 */ /* 0x000fe80003800200 */
[----:B------:R-:W-:Y:S05]  /*0a70*/  @P2 BRA `(.L_x_11) ;  /* 0x00000000007c2947 */ /* 0x000fea0003800000 */
[----:B------:R-:W2:Y:S01]  /*0a80*/  LDG.E.U8.CONSTANT R14, desc[UR12][R2.64+0x2] ;  /* 0x0000020c020e7981 */ /* 0x000ea2000c1e9100 */
[----:B------:R-:W-:Y:S01]  /*0a90*/  UIMAD UR8, UR7, UR7, UR7 ;  /* 0x00000007070872a4 */ /* 0x000fe2000f8e0207 */
[----:B------:R-:W-:Y:S01]  /*0aa0*/  HFMA2 R20, -RZ, RZ, 1.75, 0 ;  /* 0x3f000000ff147431 */ /* 0x000fe200000001ff */
[----:B------:R-:W-:Y:S02]  /*0ab0*/  MOV R21, 0x437c0000 ;  /* 0x437c000000157802 */ /* 0x000fe40000000f00 */
[----:B------:R-:W-:-:S04]  /*0ac0*/  UIADD3 UR8, UPT, UPT, UR11, UR7, UR8 ;  /* 0x000000070b087290 */ /* 0x000fc8000fffe008 */
[----:B------:R-:W-:-:S06]  /*0ad0*/  UIADD3 UR8, UPT, UPT, UR8, 0x1, URZ ;  /* 0x0000000108087890 */ /* 0x000fcc000fffe0ff */
        /* <DEDUP_REMOVED lines=25> */
.L_x_11:
[----:B------:R-:W-:Y:S05]  /*0c70*/  BSYNC.RECONVERGENT B0 ;  /* 0x0000000000007941 */ /* 0x000fea0003800200 */
.L_x_10:
[----:B------:R-:W-:Y:S04]  /*0c80*/  BSSY.RECONVERGENT B0, `(.L_x_12) ;  /* 0x0000020000007945 */ /* 0x000fe80003800200 */
[----:B------:R-:W-:Y:S05]  /*0c90*/  @P3 BRA `(.L_x_13) ;  /* 0x0000000000783947 */ /* 0x000fea0003800000 */
[----:B------:R-:W2:Y:S01]  /*0ca0*/  LDG.E.U8.CONSTANT R14, desc[UR12][R2.64+0x3] ;  /* 0x0000030c020e7981 */ /* 0x000ea2000c1e9100 */
[----:B------:R-:W-:Y:S01]  /*0cb0*/  UIADD3 UR8, UPT, UPT, UR7, 0x2, URZ ;  /* 0x0000000207087890 */ /* 0x000fe2000fffe0ff */
        /* <DEDUP_REMOVED lines=16> */
[C---:B------:R-:W-:Y:S01]  /*0dc0*/  FADD R2, R19.reuse, -12583039 ;  /* 0xcb40007f13027421 */ /* 0x040fe20000000000 */
[----:B------:R-:W-:Y:S01]  /*0dd0*/  FFMA R3, R16, 1.925963033500011079e-08, R3 ;  /* 0x32a5706010037823 */ /* 0x000fe20000000003 */
[----:B------:R-:W-:Y:S02]  /*0de0*/  SHF.L.U32 R19, R19, 0x17, RZ ;  /* 0x0000001713137819 */ /* 0x000fe400000006ff */
[C---:B------:R-:W-:Y:S02]  /*0df0*/  FFMA R16, R17.reuse, 1.4426950216293334961, -R2 ;  /* 0x3fb8aa3b11107823 */ /* 0x040fe40000000802 */
[----:B------:R-:W0:Y:S02]  /*0e00*/  MUFU.EX2 R2, R3 ;  /* 0x0000000300027308 */ /* 0x000e240000000800 */
[----:B------:R-:W-:-:S06]  /*0e10*/  FFMA R16, R17, 1.925963033500011079e-08, R16 ;  /* 0x32a5706011107823 */ /* 0x000fcc0000000010 */
[----:B------:R-:W1:Y:S01]  /*0e20*/  MUFU.EX2 R16, R16 ;  /* 0x0000001000107308 */ /* 0x000e620000000800 */
[----:B0-----:R-:W-:Y:S01]  /*0e30*/  FMUL R2, R15, R2 ;  /* 0x000000020f027220 */ /* 0x001fe20000400000 */
[----:B-1----:R-:W-:-:S04]  /*0e40*/  FMUL R19, R19, R16 ;  /* 0x0000001013137220 */ /* 0x002fc80000400000 */
[----:B------:R-:W-:-:S04]  /*0e50*/  FMUL R19, R2, R19 ;  /* 0x0000001302137220 */ /* 0x000fc80000400000 */
[----:B------:R-:W-:Y:S01]  /*0e60*/  FFMA R9, R14, R19, R9 ;  /* 0x000000130e097223 */ /* 0x000fe20000000009 */
[----:B------:R-:W-:-:S07]  /*0e70*/  FADD R8, R8, R19 ;  /* 0x0000001308087221 */ /* 0x000fce0000000000 */
.L_x_13:
[----:B------:R-:W-:Y:S05]  /*0e80*/  BSYNC.RECONVERGENT B0 ;  /* 0x0000000000007941 */ /* 0x000fea0003800200 */
.L_x_12:
[----:B------:R-:W-:Y:S01]  /*0e90*/  IADD3 R12, PT, PT, R12, 0x4, RZ ;  /* 0x000000040c0c7810 */ /* 0x000fe20007ffe0ff */
[----:B------:R-:W-:Y:S01]  /*0ea0*/  UIADD3 UR7, UPT, UPT, UR7, 0x4, URZ ;  /* 0x0000000407077890 */ /* 0x000fe2000fffe0ff */
[----:B------:R-:W-:Y:S01]  /*0eb0*/  IADD3 R18, PT, PT, R18, 0x4, RZ ;  /* 0x0000000412127810 */ /* 0x000fe20007ffe0ff */
[----:B------:R-:W-:Y:S10]  /*0ec0*/  BRA.U UP1, `(.L_x_14) ;  /* 0xfffffff501947547 */ /* 0x000ff4000b83ffff */
[----:B------:R-:W-:-:S12]  /*0ed0*/  UIADD3 UR6, UPT, UPT, UR7, -0x1, URZ ;  /* 0xffffffff07067890 */ /* 0x000fd8000fffe0ff */
.L_x_5:
[----:B------:R-:W0:Y:S02]  /*0ee0*/  LDCU UR7, c[0x0][0x398] ;  /* 0x00007300ff0777ac */ /* 0x000e240008000800 */
[----:B0-----:R-:W-:-:S09]  /*0ef0*/  ULOP3.LUT UP1, URZ, UR7, 0x1, URZ, 0xc0, !UPT ;  /* 0x0000000107ff7892 */ /* 0x001fd2000f82c0ff */
[----:B------:R-:W-:Y:S05]  /*0f00*/  BRA.U !UP1, `(.L_x_15) ;  /* 0x0000000509407547 */ /* 0x000fea000b800000 */
[----:B------:R-:W0:Y:S01]  /*0f10*/  LDCU UR8, c[0x0][0x390] ;  /* 0x00007200ff0877ac */ /* 0x000e220008000800 */
[----:B------:R-:W-:Y:S01]  /*0f20*/  IADD3 R2, PT, PT, R5, UR6, RZ ;  /* 0x0000000605027c10 */ /* 0x000fe2000fffe0ff */
[----:B------:R-:W-:Y:S01]  /*0f30*/  BSSY.RECONVERGENT B0, `(.L_x_16) ;  /* 0x000002a000007945 */ /* 0x000fe20003800200 */
[----:B------:R-:W1:Y:S02]  /*0f40*/  LDCU.64 UR14, c[0x0][0x380] ;  /* 0x00007000ff0e77ac */ /* 0x000e640008000a00 */
[C---:B------:R-:W-:Y:S02]  /*0f50*/  IADD3 R12, PT, PT, R2.reuse, 0x1, RZ ;  /* 0x00000001020c7810 */ /* 0x040fe40007ffe0ff */
[----:B0-----:R-:W-:Y:S01]  /*0f60*/  ISETP.GE.AND P1, PT, R2, UR8, PT ;  /* 0x0000000802007c0c */ /* 0x001fe2000bf26270 */
[----:B------:R-:W-:Y:S01]  /*0f70*/  IMAD R3, R11, UR8, R2 ;  /* 0x000000080b037c24 */ /* 0x000fe2000f8e0202 */
[----:B------:R-:W-:Y:S02]  /*0f80*/  ISETP.GE.AND P2, PT, R12, UR8, PT ;  /* 0x000000080c007c0c */ /* 0x000fe4000bf46270 */
[----:B------:R-:W-:-:S02]  /*0f90*/  ISETP.LT.OR P1, PT, R2, RZ, P1 ;  /* 0x000000ff0200720c */ /* 0x000fc40000f21670 */
[C---:B-1----:R-:W-:Y:S02]  /*0fa0*/  IADD3 R2, P3, PT, R3.reuse, UR14, RZ ;  /* 0x0000000e03027c10 */ /* 0x042fe4000ff7e0ff */
[----:B------:R-:W-:Y:S02]  /*0fb0*/  PLOP3.LUT P1, PT, P1, P0, PT, 0xf8, 0x8f ;  /* 0x00000000008f781c */ /* 0x000fe40000f21f70 */
[----:B------:R-:W-:Y:S02]  /*0fc0*/  ISETP.LT.OR P2, PT, R12, RZ, P2 ;  /* 0x000000ff0c00720c */ /* 0x000fe40001741670 */
[----:B------:R-:W-:Y:S02]  /*0fd0*/  LEA.HI.X.SX32 R3, R3, UR15, 0x1, P3 ;  /* 0x0000000f03037c11 */ /* 0x000fe400098f0eff */
[----:B------:R-:W-:-:S07]  /*0fe0*/  PLOP3.LUT P2, PT, P2, P0, PT, 0xf8, 0x8f ;  /* 0x00000000008f781c */ /* 0x000fce0001741f70 */
[----:B------:R-:W-:Y:S06]  /*0ff0*/  @P1 BRA `(.L_x_17) ;  /* 0x0000000000741947 */ /* 0x000fec0003800000 */
        /* <DEDUP_REMOVED lines=22> */
[----:B------:R-:W-:-:S06]  /*1160*/  FFMA R19, R16, 1.925963033500011079e-08, R19 ;  /* 0x32a5706010137823 */ /* 0x000fcc0000000013 */
[----:B------:R-:W1:Y:S01]  /*1170*/  MUFU.EX2 R19, R19 ;  /* 0x0000001300137308 */ /* 0x000e620000000800 */
[----:B0-----:R-:W-:Y:S01]  /*1180*/  FMUL R14, R15, R14 ;  /* 0x0000000e0f0e7220 */ /* 0x001fe20000400000 */
[----:B-1----:R-:W-:-:S04]  /*1190*/  FMUL R15, R18, R19 ;  /* 0x00000013120f7220 */ /* 0x002fc80000400000 */
[----:B------:R-:W-:-:S04]  /*11a0*/  FMUL R15, R14, R15 ;  /* 0x0000000f0e0f7220 */ /* 0x000fc80000400000 */
[----:B------:R-:W-:Y:S01]  /*11b0*/  FFMA R9, R12, R15, R9 ;  /* 0x0000000f0c097223 */ /* 0x000fe20000000009 */
[----:B------:R-:W-:-:S07]  /*11c0*/  FADD R8, R8, R15 ;  /* 0x0000000f08087221 */ /* 0x000fce0000000000 */
.L_x_17:
[----:B------:R-:W-:Y:S05]  /*11d0*/  BSYNC.RECONVERGENT B0 ;  /* 0x0000000000007941 */ /* 0x000fea0003800200 */
.L_x_16:
[----:B------:R-:W-:Y:S04]  /*11e0*/  BSSY.RECONVERGENT B0, `(.L_x_18) ;  /* 0x0000021000007945 */ /* 0x000fe80003800200 */
[----:B------:R-:W-:Y:S05]  /*11f0*/  @P2 BRA `(.L_x_19) ;  /* 0x00000000007c2947 */ /* 0x000fea0003800000 */
[----:B------:R0:W2:Y:S01]  /*1200*/  LDG.E.U8.CONSTANT R12, desc[UR12][R2.64+0x1] ;  /* 0x0000010c020c7981 */ /* 0x0000a2000c1e9100 */
[----:B------:R-:W-:Y:S01]  /*1210*/  UIMAD UR7, UR6, UR6, UR6 ;  /* 0x00000006060772a4 */ /* 0x000fe2000f8e0206 */
[----:B------:R-:W-:Y:S01]  /*1220*/  HFMA2 R16, -RZ, RZ, 1.75, 0 ;  /* 0x3f000000ff107431 */ /* 0x000fe200000001ff */
[----:B------:R-:W-:Y:S02]  /*1230*/  MOV R17, 0x437c0000 ;  /* 0x437c000000117802 */ /* 0x000fe40000000f00 */
[----:B------:R-:W-:-:S04]  /*1240*/  UIADD3 UR7, UPT, UPT, UR11, UR6, UR7 ;  /* 0x000000060b077290 */ /* 0x000fc8000fffe007 */
[----:B------:R-:W-:-:S06]  /*1250*/  UIADD3 UR7, UPT, UPT, UR7, 0x1, URZ ;  /* 0x0000000107077890 */ /* 0x000fcc000fffe0ff */
[----:B------:R-:W-:-:S05]  /*1260*/  I2FP.F32.U32 R14, UR7 ;  /* 0x00000007000e7c45 */ /* 0x000fca0008201000 */
[----:B------:R-:W-:-:S04]  /*1270*/  FMUL R14, R14, R7 ;  /* 0x000000070e0e7220 */ /* 0x000fc80000400000 */
[----:B0-----:R-:W-:-:S04]  /*1280*/  FFMA.SAT R2, R14, 0.0057249800302088260651, R16 ;  /* 0x3bbb989d0e027823 */ /* 0x001fc80000002010 */
[----:B------:R-:W-:-:S04]  /*1290*/  FFMA.RM R2, R2, R17, 12582913 ;  /* 0x4b40000102027423 */ /* 0x000fc80000004011 */
[C---:B------:R-:W-:Y:S01]  /*12a0*/  FADD R3, R2.reuse, -12583039 ;  /* 0xcb40007f02037421 */ /* 0x040fe20000000000 */
[----:B------:R-:W-:-:S03]  /*12b0*/  SHF.L.U32 R2, R2, 0x17, RZ ;  /* 0x0000001702027819 */ /* 0x000fc600000006ff */
[----:B------:R-:W-:-:S04]  /*12c0*/  FFMA R3, R14, 1.4426950216293334961, -R3 ;  /* 0x3fb8aa3b0e037823 */ /* 0x000fc80000000803 */
[----:B------:R-:W-:-:S06]  /*12d0*/  FFMA R3, R14, 1.925963033500011079e-08, R3 ;  /* 0x32a570600e037823 */ /* 0x000fcc0000000003 */
[----:B------:R-:W0:Y:S02]  /*12e0*/  MUFU.EX2 R3, R3 ;  /* 0x0000000300037308 */ /* 0x000e240000000800 */
[----:B0-----:R-:W-:Y:S01]  /*12f0*/  FMUL R2, R2, R3 ;  /* 0x0000000302027220 */ /* 0x001fe20000400000 */
[----:B--2---:R-:W-:-:S05]  /*1300*/  I2FP.F32.U32 R12, R12 ;  /* 0x0000000c000c7245 */ /* 0x004fca0000201000 */
[----:B------:R-:W-:-:S04]  /*1310*/  FADD R15, -R6, R12 ;  /* 0x0000000c060f7221 */ /* 0x000fc80000000100 */
[----:B------:R-:W-:-:S04]  /*1320*/  FMUL R15, R15, R15 ;  /* 0x0000000f0f0f7220 */ /* 0x000fc80000400000 */
[----:B------:R-:W-:-:S04]  /*1330*/  FMUL R15, R15, R0 ;  /* 0x000000000f0f7220 */ /* 0x000fc80000400000 */
[----:B------:R-:W-:-:S04]  /*1340*/  FFMA.SAT R16, R15, 0.0057249800302088260651, R16 ;  /* 0x3bbb989d0f107823 */ /* 0x000fc80000002010 */
[----:B------:R-:W-:-:S04]  /*1350*/  FFMA.RM R16, R16, R17, 12582913 ;  /* 0x4b40000110107423 */ /* 0x000fc80000004011 */
[C---:B------:R-:W-:Y:S01]  /*1360*/  FADD R18, R16.reuse, -12583039 ;  /* 0xcb40007f10127421 */ /* 0x040fe20000000000 */
[----:B------:R-:W-:-:S03]  /*1370*/  SHF.L.U32 R16, R16, 0x17, RZ ;  /* 0x0000001710107819 */ /* 0x000fc600000006ff */
[----:B------:R-:W-:-:S04]  /*1380*/  FFMA R18, R15, 1.4426950216293334961, -R18 ;  /* 0x3fb8aa3b0f127823 */ /* 0x000fc80000000812 */
[----:B------:R-:W-:-:S04]  /*1390*/  FFMA R18, R15, 1.925963033500011079e-08, R18 ;  /* 0x32a570600f127823 */ /* 0x000fc80000000012 */
[----:B------:R-:W0:Y:S02]  /*13a0*/  MUFU.EX2 R15, R18 ;  /* 0x00000012000f7308 */ /* 0x000e240000000800 */
[----:B0-----:R-:W-:-:S04]  /*13b0*/  FMUL R15, R16, R15 ;  /* 0x0000000f100f7220 */ /* 0x001fc80000400000 */
[----:B------:R-:W-:-:S04]  /*13c0*/  FMUL R15, R2, R15 ;  /* 0x0000000f020f7220 */ /* 0x000fc80000400000 */
[----:B------:R-:W-:Y:S01]  /*13d0*/  FFMA R9, R12, R15, R9 ;  /* 0x0000000f0c097223 */ /* 0x000fe20000000009 */
[----:B------:R-:W-:-:S07]  /*13e0*/  FADD R8, R8, R15 ;  /* 0x0000000f08087221 */ /* 0x000fce0000000000 */
.L_x_19:
[----:B------:R-:W-:Y:S05]  /*13f0*/  BSYNC.RECONVERGENT B0 ;  /* 0x0000000000007941 */ /* 0x000fea0003800200 */
.L_x_18:
[----:B------:R-:W-:-:S12]  /*1400*/  UIADD3 UR6, UPT, UPT, UR6, 0x2, URZ ;  /* 0x0000000206067890 */ /* 0x000fd8000fffe0ff */
.L_x_15:
[----:B------:R-:W0:Y:S01]  /*1410*/  LDCU UR8, c[0x0][0x390] ;  /* 0x00007200ff0877ac */ /* 0x000e220008000800 */
[----:B------:R-:W-:Y:S01]  /*1420*/  IADD3 R2, PT, PT, R5, UR6, RZ ;  /* 0x0000000605027c10 */ /* 0x000fe2000fffe0ff */
[----:B------:R-:W-:Y:S03]  /*1430*/  BSSY.RECONVERGENT B0, `(.L_x_20) ;  /* 0x0000026000007945 */ /* 0x000fe60003800200 */
[----:B0-----:R-:W-:-:S04]  /*1440*/  ISETP.GE.AND P1, PT, R2, UR8, PT ;  /* 0x0000000802007c0c */ /* 0x001fc8000bf26270 */
[----:B------:R-:W-:-:S04]  /*1450*/  ISETP.LT.OR P1, PT, R2, RZ, P1 ;  /* 0x000000ff0200720c */ /* 0x000fc80000f21670 */
[----:B------:R-:W-:-:S13]  /*1460*/  PLOP3.LUT P1, PT, P1, P0, PT, 0xf8, 0x8f ;  /* 0x00000000008f781c */ /* 0x000fda0000f21f70 */
[----:B------:R-:W-:Y:S05]  /*1470*/  @P1 BRA `(.L_x_21) ;  /* 0x0000000000841947 */ /* 0x000fea0003800000 */
[----:B------:R-:W0:Y:S01]  /*1480*/  LDCU.64 UR14, c[0x0][0x380] ;  /* 0x00007000ff0e77ac */ /* 0x000e220008000a00 */
[----:B------:R-:W-:-:S05]  /*1490*/  IMAD R11, R11, UR8, R2 ;  /* 0x000000080b0b7c24 */ /* 0x000fca000f8e0202 */
[----:B0-----:R-:W-:-:S04]  /*14a0*/  IADD3 R14, P0, PT, R11, UR14, RZ ;  /* 0x0000000e0b0e7c10 */ /* 0x001fc8000ff1e0ff */
[----:B------:R-:W-:-:S05]  /*14b0*/  LEA.HI.X.SX32 R15, R11, UR15, 0x1, P0 ;  /* 0x0000000f0b0f7c11 */ /* 0x000fca00080f0eff */
        /* <DEDUP_REMOVED lines=29> */
.L_x_21:
[----:B------:R-:W-:Y:S05]  /*1690*/  BSYNC.RECONVERGENT B0 ;  /* 0x0000000000007941 */ /* 0x000fea0003800200 */
.L_x_20:
[----:B------:R-:W-:Y:S05]  /*16a0*/  BRA.U UP0, `(.L_x_22) ;  /* 0xffffffed00507547 */ /* 0x000fea000b83ffff */
.L_x_4:
[----:B------:R-:W0:Y:S01]  /*16b0*/  MUFU.RCP R3, R8 ;  /* 0x0000000800037308 */ /* 0x000e220000001000 */
[----:B------:R-:W-:Y:S07]  /*16c0*/  BSSY.RECONVERGENT B0, `(.L_x_23) ;  /* 0x000000c000007945 */ /* 0x000fee0003800200 */
[----:B------:R-:W1:Y:S01]  /*16d0*/  FCHK P0, R9, R8 ;  /* 0x0000000809007302 */ /* 0x000e620000000000 */
[----:B0-----:R-:W-:-:S04]  /*16e0*/  FFMA R0, R3, -R8, 1 ;  /* 0x3f80000003007423 */ /* 0x001fc80000000808 */
[----:B------:R-:W-:-:S04]  /*16f0*/  FFMA R0, R3, R0, R3 ;  /* 0x0000000003007223 */ /* 0x000fc80000000003 */
[----:B------:R-:W-:-:S04]  /*1700*/  FFMA R2, R0, R9, RZ ;  /* 0x0000000900027223 */ /* 0x000fc800000000ff */
[----:B------:R-:W-:-:S04]  /*1710*/  FFMA R3, R2, -R8, R9 ;  /* 0x8000000802037223 */ /* 0x000fc80000000009 */
[----:B------:R-:W-:Y:S01]  /*1720*/  FFMA R0, R0, R3, R2 ;  /* 0x0000000300007223 */ /* 0x000fe20000000002 */
[----:B-1----:R-:W-:Y:S06]  /*1730*/  @!P0 BRA `(.L_x_24) ;  /* 0x0000000000108947 */ /* 0x002fec0003800000 */
[----:B------:R-:W-:Y:S02]  /*1740*/  MOV R0, R9 ;  /* 0x0000000900007202 */ /* 0x000fe40000000f00 */
[----:B------:R-:W-:Y:S02]  /*1750*/  MOV R3, R8 ;  /* 0x0000000800037202 */ /* 0x000fe40000000f00 */
[----:B------:R-:W-:-:S07]  /*1760*/  MOV R2, 0x1780 ;  /* 0x0000178000027802 */ /* 0x000fce0000000f00 */
[----:B------:R-:W-:Y:S05]  /*1770*/  CALL.REL.NOINC `($__internal_0_$__cuda_sm3x_div_rn_noftz_f32_slowpath) ;  /* 0x00000000001c7944 */ /* 0x000fea0003c00000 */
.L_x_24:
[----:B------:R-:W-:Y:S05]  /*1780*/  BSYNC.RECONVERGENT B0 ;  /* 0x0000000000007941 */ /* 0x000fea0003800200 */
.L_x_23:
[----:B------:R-:W0:Y:S01]  /*1790*/  LDCU.64 UR4, c[0x0][0x388] ;  /* 0x00007100ff0477ac */ /* 0x000e220008000a00 */
[----:B------:R-:W1:Y:S01]  /*17a0*/  F2I.U32.TRUNC.NTZ R5, R0 ;  /* 0x0000000000057305 */ /* 0x000e62000020f000 */
[----:B0-----:R-:W-:-:S04]  /*17b0*/  IADD3 R2, P0, PT, R13, UR4, RZ ;  /* 0x000000040d027c10 */ /* 0x001fc8000ff1e0ff */
[----:B------:R-:W-:-:S05]  /*17c0*/  LEA.HI.X.SX32 R3, R13, UR5, 0x1, P0 ;  /* 0x000000050d037c11 */ /* 0x000fca00080f0eff */
[----:B-1----:R-:W-:Y:S01]  /*17d0*/  STG.E.U8 desc[UR12][R2.64], R5 ;  /* 0x0000000502007986 */ /* 0x002fe2000c10110c */
[----:B------:R-:W-:Y:S05]  /*17e0*/  EXIT ;  /* 0x000000000000794d */ /* 0x000fea0003800000 */
        .weak           $__internal_0_$__cuda_sm3x_div_rn_noftz_f32_slowpath
        .type           $__internal_0_$__cuda_sm3x_div_rn_noftz_f32_slowpath,@function
        .size           $__internal_0_$__cuda_sm3x_div_rn_noftz_f32_slowpath,(.L_x_37 - $__internal_0_$__cuda_sm3x_div_rn_noftz_f32_slowpath)
$__internal_0_$__cuda_sm3x_div_rn_noftz_f32_slowpath:
[----:B------:R-:W-:Y:S01]  /*17f0*/  SHF.R.U32.HI R9, RZ, 0x17, R3 ;  /* 0x00000017ff097819 */ /* 0x000fe20000011603 */
[----:B------:R-:W-:Y:S01]  /*1800*/  BSSY.RECONVERGENT B1, `(.L_x_25) ;  /* 0x0000062000017945 */ /* 0x000fe20003800200 */
[----:B------:R-:W-:Y:S02]  /*1810*/  SHF.R.U32.HI R8, RZ, 0x17, R0 ;  /* 0x00000017ff087819 */ /* 0x000fe40000011600 */
[----:B------:R-:W-:Y:S02]  /*1820*/  LOP3.LUT R14, R9, 0xff, RZ, 0xc0, !PT ;  /* 0x000000ff090e7812 */ /* 0x000fe400078ec0ff */
[----:B------:R-:W-:Y:S02]  /*1830*/  LOP3.LUT R12, R8, 0xff, RZ, 0xc0, !PT ;  /* 0x000000ff080c7812 */ /* 0x000fe400078ec0ff */
[----:B------:R-:W-:Y:S02]  /*1840*/  IADD3 R10, PT, PT, R14, -0x1, RZ ;  /* 0xffffffff0e0a7810 */ /* 0x000fe40007ffe0ff */
[----:B------:R-:W-:-:S02]  /*1850*/  IADD3 R9, PT, PT, R12, -0x1, RZ ;  /* 0xffffffff0c097810 */ /* 0x000fc40007ffe0ff */
[----:B------:R-:W-:-:S04]  /*1860*/  ISETP.GT.U32.AND P0, PT, R10, 0xfd, PT ;  /* 0x000000fd0a00780c */ /* 0x000fc80003f04070 */
[----:B------:R-:W-:-:S13]  /*1870*/  ISETP.GT.U32.OR P0, PT, R9, 0xfd, P0 ;  /* 0x000000fd0900780c */ /* 0x000fda0000704470 */
[----:B------:R-:W-:Y:S01]  /*1880*/  @!P0 MOV R8, RZ ;  /* 0x000000ff00088202 */ /* 0x000fe20000000f00 */
[----:B------:R-:W-:Y:S06]  /*1890*/  @!P0 BRA `(.L_x_26) ;  /* 0x00000000005c8947 */ /* 0x000fec0003800000 */
[----:B------:R-:W-:Y:S02]  /*18a0*/  FSETP.GTU.FTZ.AND P0, PT, |R0|, +INF , PT ;  /* 0x7f8000000000780b */ /* 0x000fe40003f1c200 */
[----:B------:R-:W-:-:S04]  /*18b0*/  FSETP.GTU.FTZ.AND P1, PT, |R3|, +INF , PT ;  /* 0x7f8000000300780b */ /* 0x000fc80003f3c200 */
[----:B------:R-:W-:-:S13]  /*18c0*/  PLOP3.LUT P0, PT, P0, P1, PT, 0xf8, 0x8f ;  /* 0x00000000008f781c */ /* 0x000fda0000703f70 */
[----:B------:R-:W-:Y:S05]  /*18d0*/  @P0 BRA `(.L_x_27) ;  /* 0x00000004004c0947 */ /* 0x000fea0003800000 */
[----:B------:R-:W-:-:S13]  /*18e0*/  LOP3.LUT P0, RZ, R3, 0x7fffffff, R0, 0xc8, !PT ;  /* 0x7fffffff03ff7812 */ /* 0x000fda000780c800 */
[----:B------:R-:W-:Y:S05]  /*18f0*/  @!P0 BRA `(.L_x_28) ;  /* 0x00000004003c8947 */ /* 0x000fea0003800000 */
[C---:B------:R-:W-:Y:S02]  /*1900*/  FSETP.NEU.FTZ.AND P0, PT, |R0|.reuse, +INF , PT ;  /* 0x7f8000000000780b */ /* 0x040fe40003f1d200 */
[----:B------:R-:W-:Y:S02]  /*1910*/  FSETP.NEU.FTZ.AND P2, PT, |R3|, +INF , PT ;  /* 0x7f8000000300780b */ /* 0x000fe40003f5d200 */
[----:B------:R-:W-:-:S11]  /*1920*/  FSETP.NEU.FTZ.AND P1, PT, |R0|, +INF , PT ;  /* 0x7f8000000000780b */ /* 0x000fd60003f3d200 */
[----:B------:R-:W-:Y:S05]  /*1930*/  @!P2 BRA !P0, `(.L_x_28) ;  /* 0x00000004002ca947 */ /* 0x000fea0004000000 */
[----:B------:R-:W-:-:S04]  /*1940*/  LOP3.LUT P0, RZ, R0, 0x7fffffff, RZ, 0xc0, !PT ;  /* 0x7fffffff00ff7812 */ /* 0x000fc8000780c0ff */
[----:B------:R-:W-:-:S13]  /*1950*/  PLOP3.LUT P0, PT, P2, P0, PT, 0x2f, 0xf2 ;  /* 0x0000000000f2781c */ /* 0x000fda0001700577 */
[----:B------:R-:W-:Y:S05]  /*1960*/  @P0 BRA `(.L_x_29) ;  /* 0x0000000400180947 */ /* 0x000fea0003800000 */
[----:B------:R-:W-:-:S04]  /*1970*/  LOP3.LUT P0, RZ, R3, 0x7fffffff, RZ, 0xc0, !PT ;  /* 0x7fffffff03ff7812 */ /* 0x000fc8000780c0ff */
[----:B------:R-:W-:-:S13]  /*1980*/  PLOP3.LUT P0, PT, P1, P0, PT, 0x2f, 0xf2 ;  /* 0x0000000000f2781c */ /* 0x000fda0000f00577 */
[----:B------:R-:W-:Y:S05]  /*1990*/  @P0 BRA `(.L_x_30) ;  /* 0x0000000400000947 */ /* 0x000fea0003800000 */
[----:B------:R-:W-:Y:S02]  /*19a0*/  ISETP.GE.AND P0, PT, R9, RZ, PT ;  /* 0x000000ff0900720c */ /* 0x000fe40003f06270 */
[----:B------:R-:W-:-:S11]  /*19b0*/  ISETP.GE.AND P1, PT, R10, RZ, PT ;  /* 0x000000ff0a00720c */ /* 0x000fd60003f26270 */
[----:B------:R-:W-:Y:S01]  /*19c0*/  @P0 MOV R8, RZ ;  /* 0x000000ff00080202 */ /* 0x000fe20000000f00 */
[----:B------:R-:W-:Y:S01]  /*19d0*/  @!P0 FFMA R0, R0, 1.84467440737095516160e+19, RZ ;  /* 0x5f80000000008823 */ /* 0x000fe200000000ff */
[----:B------:R-:W-:Y:S01]  /*19e0*/  @!P0 MOV R8, 0xffffffc0 ;  /* 0xffffffc000088802 */ /* 0x000fe20000000f00 */
[----:B------:R-:W-:-:S03]  /*19f0*/  @!P1 FFMA R3, R3, 1.84467440737095516160e+19, RZ ;  /* 0x5f80000003039823 */ /* 0x000fc600000000ff */
[----:B------:R-:W-:-:S07]  /*1a00*/  @!P1 IADD3 R8, PT, PT, R8, 0x40, RZ ;  /* 0x0000004008089810 */ /* 0x000fce0007ffe0ff */
.L_x_26:
[----:B------:R-:W-:Y:S01]  /*1a10*/  LEA R10, R14, 0xc0800000, 0x17 ;  /* 0xc08000000e0a7811 */ /* 0x000fe200078eb8ff */
[----:B------:R-:W-:Y:S03]  /*1a20*/  BSSY.RECONVERGENT B2, `(.L_x_31) ;  /* 0x0000036000027945 */ /* 0x000fe60003800200 */
[----:B------:R-:W-:Y:S02]  /*1a30*/  IADD3 R10, PT, PT, -R10, R3, RZ ;  /* 0x000000030a0a7210 */ /* 0x000fe40007ffe1ff */
[----:B------:R-:W-:Y:S02]  /*1a40*/  IADD3 R3, PT, PT, R12, -0x7f, RZ ;  /* 0xffffff810c037810 */ /* 0x000fe40007ffe0ff */
[----:B------:R-:W0:Y:S01]  /*1a50*/  MUFU.RCP R9, R10 ;  /* 0x0000000a00097308 */ /* 0x000e220000001000 */
[----:B------:R-:W-:Y:S02]  /*1a60*/  FADD.FTZ R11, -R10, -RZ ;  /* 0x800000ff0a0b7221 */ /* 0x000fe40000010100 */
[----:B------:R-:W-:-:S02]  /*1a70*/  IMAD R0, R3, -0x800000, R0 ;  /* 0xff80000003007824 */ /* 0x000fc400078e0200 */
[----:B0-----:R-:W-:-:S04]  /*1a80*/  FFMA R12, R9, R11, 1 ;  /* 0x3f800000090c7423 */ /* 0x001fc8000000000b */
[----:B------:R-:W-:-:S04]  /*1a90*/  FFMA R16, R9, R12, R9 ;  /* 0x0000000c09107223 */ /* 0x000fc80000000009 */
[----:B------:R-:W-:-:S04]  /*1aa0*/  FFMA R9, R0, R16, RZ ;  /* 0x0000001000097223 */ /* 0x000fc800000000ff */
[----:B------:R-:W-:-:S04]  /*1ab0*/  FFMA R12, R11, R9, R0 ;  /* 0x000000090b0c7223 */ /* 0x000fc80000000000 */
[----:B------:R-:W-:Y:S01]  /*1ac0*/  FFMA R15, R16, R12, R9 ;  /* 0x0000000c100f7223 */ /* 0x000fe20000000009 */
[----:B------:R-:W-:-:S03]  /*1ad0*/  IADD3 R9, PT, PT, R3, 0x7f, -R14 ;  /* 0x0000007f03097810 */ /* 0x000fc60007ffe80e */
[----:B------:R-:W-:Y:S01]  /*1ae0*/  FFMA R12, R11, R15, R0 ;  /* 0x0000000f0b0c7223 */ /* 0x000fe20000000000 */
[----:B------:R-:W-:-:S03]  /*1af0*/  IADD3 R9, PT, PT, R9, R8, RZ ;  /* 0x0000000809097210 */ /* 0x000fc60007ffe0ff */
[----:B------:R-:W-:-:S05]  /*1b00*/  FFMA R0, R16, R12, R15 ;  /* 0x0000000c10007223 */ /* 0x000fca000000000f */
[----:B------:R-:W-:-:S04]  /*1b10*/  SHF.R.U32.HI R3, RZ, 0x17, R0 ;  /* 0x00000017ff037819 */ /* 0x000fc80000011600 */
[----:B------:R-:W-:-:S04]  /*1b20*/  LOP3.LUT R3, R3, 0xff, RZ, 0xc0, !PT ;  /* 0x000000ff03037812 */ /* 0x000fc800078ec0ff */
[----:B------:R-:W-:-:S04]  /*1b30*/  IADD3 R11, PT, PT, R3, R9, RZ ;  /* 0x00000009030b7210 */ /* 0x000fc80007ffe0ff */
[----:B------:R-:W-:-:S04]  /*1b40*/  IADD3 R3, PT, PT, R11, -0x1, RZ ;  /* 0xffffffff0b037810 */ /* 0x000fc80007ffe0ff */
[----:B------:R-:W-:-:S13]  /*1b50*/  ISETP.GE.U32.AND P0, PT, R3, 0xfe, PT ;  /* 0x000000fe0300780c */ /* 0x000fda0003f06070 */
[----:B------:R-:W-:Y:S05]  /*1b60*/  @!P0 BRA `(.L_x_32) ;  /* 0x0000000000808947 */ /* 0x000fea0003800000 */
[----:B------:R-:W-:-:S13]  /*1b70*/  ISETP.GT.AND P0, PT, R11, 0xfe, PT ;  /* 0x000000fe0b00780c */ /* 0x000fda0003f04270 */
[----:B------:R-:W-:Y:S05]  /*1b80*/  @P0 BRA `(.L_x_33) ;  /* 0x00000000006c0947 */ /* 0x000fea0003800000 */
[----:B------:R-:W-:-:S13]  /*1b90*/  ISETP.GE.AND P0, PT, R11, 0x1, PT ;  /* 0x000000010b00780c */ /* 0x000fda0003f06270 */
[----:B------:R-:W-:Y:S05]  /*1ba0*/  @P0 BRA `(.L_x_34) ;  /* 0x0000000000740947 */ /* 0x000fea0003800000 */
[----:B------:R-:W-:Y:S02]  /*1bb0*/  ISETP.GE.AND P0, PT, R11, -0x18, PT ;  /* 0xffffffe80b00780c */ /* 0x000fe40003f06270 */
[----:B------:R-:W-:-:S11]  /*1bc0*/  LOP3.LUT R0, R0, 0x80000000, RZ, 0xc0, !PT ;  /* 0x8000000000007812 */ /* 0x000fd600078ec0ff */
[----:B------:R-:W-:Y:S05]  /*1bd0*/  @!P0 BRA `(.L_x_34) ;  /* 0x0000000000688947 */ /* 0x000fea0003800000 */
[CCC-:B------:R-:W-:Y:S01]  /*1be0*/  FFMA.RZ R3, R16.reuse, R12.reuse, R15.reuse ;  /* 0x0000000c10037223 */ /* 0x1c0fe2000000c00f */
[C---:B------:R-:W-:Y:S01]  /*1bf0*/  IADD3 R10, PT, PT, R11.reuse, 0x20, RZ ;  /* 0x000000200b0a7810 */ /* 0x040fe20007ffe0ff */
[CCC-:B------:R-:W-:Y:S01]  /*1c00*/  FFMA.RM R8, R16.reuse, R12.reuse, R15.reuse ;  /* 0x0000000c10087223 */ /* 0x1c0fe2000000400f */
[----:B------:R-:W-:Y:S02]  /*1c10*/  ISETP.NE.AND P2, PT, R11, RZ, PT ;  /* 0x000000ff0b00720c */ /* 0x000fe40003f45270 */
[----:B------:R-:W-:Y:S01]  /*1c20*/  LOP3.LUT R9, R3, 0x7fffff, RZ, 0xc0, !PT ;  /* 0x007fffff03097812 */ /* 0x000fe200078ec0ff */
[----:B------:R-:W-:Y:S01]  /*1c30*/  FFMA.RP R3, R16, R12, R15 ;  /* 0x0000000c10037223 */ /* 0x000fe2000000800f */
[----:B------:R-:W-:Y:S02]  /*1c40*/  ISETP.NE.AND P1, PT, R11, RZ, PT ;  /* 0x000000ff0b00720c */ /* 0x000fe40003f25270 */
[----:B------:R-:W-:Y:S02]  /*1c50*/  LOP3.LUT R9, R9, 0x800000, RZ, 0xfc, !PT ;  /* 0x0080000009097812 */ /* 0x000fe400078efcff */
[----:B------:R-:W-:-:S02]  /*1c60*/  IADD3 R11, PT, PT, -R11, RZ, RZ ;  /* 0x000000ff0b0b7210 */ /* 0x000fc40007ffe1ff */
[----:B------:R-:W-:Y:S02]  /*1c70*/  SHF.L.U32 R10, R9, R10, RZ ;  /* 0x0000000a090a7219 */ /* 0x000fe400000006ff */
[----:B------:R-:W-:Y:S02]  /*1c80*/  FSETP.NEU.FTZ.AND P0, PT, R3, R8, PT ;  /* 0x000000080300720b */ /* 0x000fe40003f1d000 */
[----:B------:R-:W-:Y:S02]  /*1c90*/  SEL R8, R11, RZ, P2 ;  /* 0x000000ff0b087207 */ /* 0x000fe40001000000 */
[----:B------:R-:W-:Y:S02]  /*1ca0*/  ISETP.NE.AND P1, PT, R10, RZ, P1 ;  /* 0x000000ff0a00720c */ /* 0x000fe40000f25270 */
[----:B------:R-:W-:Y:S02]  /*1cb0*/  SHF.R.U32.HI R8, RZ, R8, R9 ;  /* 0x00000008ff087219 */ /* 0x000fe40000011609 */
[----:B------:R-:W-:-:S02]  /*1cc0*/  PLOP3.LUT P0, PT, P0, P1, PT, 0xf8, 0x8f ;  /* 0x00000000008f781c */ /* 0x000fc40000703f70 */
[----:B------:R-:W-:Y:S02]  /*1cd0*/  SHF.R.U32.HI R10, RZ, 0x1, R8 ;  /* 0x00000001ff0a7819 */ /* 0x000fe40000011608 */
[----:B------:R-:W-:-:S04]  /*1ce0*/  SEL R3, RZ, 0x1, !P0 ;  /* 0x00000001ff037807 */ /* 0x000fc80004000000 */
[----:B------:R-:W-:-:S04]  /*1cf0*/  LOP3.LUT R3, R3, 0x1, R10, 0xf8, !PT ;  /* 0x0000000103037812 */ /* 0x000fc800078ef80a */
[----:B------:R-:W-:-:S04]  /*1d00*/  LOP3.LUT R3, R3, R8, RZ, 0xc0, !PT ;  /* 0x0000000803037212 */ /* 0x000fc800078ec0ff */
[----:B------:R-:W-:-:S04]  /*1d10*/  IADD3 R3, PT, PT, R10, R3, RZ ;  /* 0x000000030a037210 */ /* 0x000fc80007ffe0ff */
[----:B------:R-:W-:Y:S01]  /*1d20*/  LOP3.LUT R0, R3, R0, RZ, 0xfc, !PT ;  /* 0x0000000003007212 */ /* 0x000fe200078efcff */
[----:B------:R-:W-:Y:S06]  /*1d30*/  BRA `(.L_x_34) ;  /* 0x0000000000107947 */ /* 0x000fec0003800000 */
.L_x_33:
[----:B------:R-:W-:-:S04]  /*1d40*/  LOP3.LUT R0, R0, 0x80000000, RZ, 0xc0, !PT ;  /* 0x8000000000007812 */ /* 0x000fc800078ec0ff */
[----:B------:R-:W-:Y:S01]  /*1d50*/  LOP3.LUT R0, R0, 0x7f800000, RZ, 0xfc, !PT ;  /* 0x7f80000000007812 */ /* 0x000fe200078efcff */
[----:B------:R-:W-:Y:S06]  /*1d60*/  BRA `(.L_x_34) ;  /* 0x0000000000047947 */ /* 0x000fec0003800000 */
.L_x_32:
[----:B------:R-:W-:-:S07]  /*1d70*/  LEA R0, R9, R0, 0x17 ;  /* 0x0000000009007211 */ /* 0x000fce00078eb8ff */
.L_x_34:
[----:B------:R-:W-:Y:S05]  /*1d80*/  BSYNC.RECONVERGENT B2 ;  /* 0x0000000000027941 */ /* 0x000fea0003800200 */
.L_x_31:
[----:B------:R-:W-:Y:S05]  /*1d90*/  BRA `(.L_x_35) ;  /* 0x0000000000207947 */ /* 0x000fea0003800000 */
.L_x_30:
[----:B------:R-:W-:-:S04]  /*1da0*/  LOP3.LUT R0, R3, 0x80000000, R0, 0x48, !PT ;  /* 0x8000000003007812 */ /* 0x000fc800078e4800 */
[----:B------:R-:W-:Y:S01]  /*1db0*/  LOP3.LUT R0, R0, 0x7f800000, RZ, 0xfc, !PT ;  /* 0x7f80000000007812 */ /* 0x000fe200078efcff */
[----:B------:R-:W-:Y:S06]  /*1dc0*/  BRA `(.L_x_35) ;  /* 0x0000000000147947 */ /* 0x000fec0003800000 */
.L_x_29:
[----:B------:R-:W-:Y:S01]  /*1dd0*/  LOP3.LUT R0, R3, 0x80000000, R0, 0x48, !PT ;  /* 0x8000000003007812 */ /* 0x000fe200078e4800 */
[----:B------:R-:W-:Y:S06]  /*1de0*/  BRA `(.L_x_35) ;  /* 0x00000000000c7947 */ /* 0x000fec0003800000 */
.L_x_28:
[----:B------:R-:W0:Y:S01]  /*1df0*/  MUFU.RSQ R0, -QNAN ;  /* 0xffc0000000007908 */ /* 0x000e220000001400 */
[----:B------:R-:W-:Y:S05]  /*1e00*/  BRA `(.L_x_35) ;  /* 0x0000000000047947 */ /* 0x000fea0003800000 */
.L_x_27:
[----:B------:R-:W-:-:S07]  /*1e10*/  FADD.FTZ R0, R0, R3 ;  /* 0x0000000300007221 */ /* 0x000fce0000010000 */
.L_x_35:
[----:B------:R-:W-:Y:S05]  /*1e20*/  BSYNC.RECONVERGENT B1 ;  /* 0x0000000000017941 */ /* 0x000fea0003800200 */
.L_x_25:
[----:B------:R-:W-:-:S04]  /*1e30*/  HFMA2 R3, -RZ, RZ, 0, 0 ;  /* 0x00000000ff037431 */ /* 0x000fc800000001ff */
[----:B0-----:R-:W-:Y:S05]  /*1e40*/  RET.REL.NODEC R2 `(bilateral_filter) ;  /* 0xffffffe0026c7950 */ /* 0x001fea0003c3ffff */
.L_x_36:
        /* <DEDUP_REMOVED lines=11> */
.L_x_37:


//--------------------- .nv.shared.reserved.0     --------------------------
	.section	.nv.shared.reserved.0,"aw",@nobits
	.weak		__nv_reservedSMEM_offset_0_alias
	.size		__nv_reservedSMEM_offset_0_alias, 0, 64
	.other		__nv_reservedSMEM_offset_0_alias,@"STO_CUDA_RESERVED_SHARED STV_DEFAULT"
__nv_reservedSMEM_offset_0_alias:
	.zero		0
	.zero		64


//--------------------- .nv.constant0.gaussian_blur_5x5 --------------------------
	.section	.nv.constant0.gaussian_blur_5x5,"a",@progbits
	.sectionflags	@""
	.align	4
.nv.constant0.gaussian_blur_5x5:
	.zero		920


//--------------------- .nv.constant0.median_filter_3x3 --------------------------
	.section	.nv.constant0.median_filter_3x3,"a",@progbits
	.sectionflags	@""
	.align	4
.nv.constant0.median_filter_3x3:
	.zero		920


//--------------------- .nv.constant0.bilateral_filter --------------------------
	.section	.nv.constant0.bilateral_filter,"a",@progbits
	.sectionflags	@""
	.align	4
.nv.constant0.bilateral_filter:
	.zero		932


//--------------------- SYMBOLS --------------------------

	.type		.nv.reservedSmem.offset0,@object
	.size		.nv.reservedSmem.offset0,0x4
